	.target	sm_100a

	.elftype	@"ET_EXEC"


//--------------------- .note.nv.tkinfo           --------------------------
	.section	.note.nv.tkinfo,"",@"SHT_NOTE"
	.sectionflags	@"SHF_NOTE_NV_TKINFO"
	.tkinfo
        /*0018*/ 	.word	0x00000081
        /*0030*/ 	.string	""
        /*0030*/ 	.string	"ptxas-blackwell"
        /*0030*/ 	.string	"Cuda compilation tools, release 12.9, V12.9.86"
        /*0030*/ 	.string	"Build cuda_12.9.r12.9/compiler.36037853_0"
        /*0030*/ 	.string	"-v  -suppress-debug-info  -lineinfo  -arch sm_100a "



//--------------------- .note.nv.cuver            --------------------------
	.section	.note.nv.cuver,"",@"SHT_NOTE"
	.sectionflags	@"SHF_NOTE_NV_CUVER"
        /*0018*/ 	.short	0x0001
        /*001a*/ 	.short	0x0064
        /*001c*/ 	.short	0x0001
        /*001e*/ 	.short	0x0000
        /*0020*/ 	.short	0x0001
        /*0022*/ 	.short	0x0000


//--------------------- .nv.info                  --------------------------
	.section	.nv.info,"",@"SHT_CUDA_INFO"
	.align	4


	//----- nvinfo : EIATTR_REGCOUNT
	.align		4
        /*0000*/ 	.byte	0x04, 0x2f
        /*0002*/ 	.short	(.L_4 - .L_3)
	.align		4
.L_3:
        /*0004*/ 	.word	index@(gluon_tcgen05)
        /*0008*/ 	.word	0x00000027


	//----- nvinfo : EIATTR_FRAME_SIZE
	.align		4
.L_4:
        /*000c*/ 	.byte	0x04, 0x11
        /*000e*/ 	.short	(.L_6 - .L_5)
	.align		4
.L_5:
        /*0010*/ 	.word	index@($__internal_2_$__cuda_sm10x_tcgen05_guardrail_trap_unallocated_columns_being_dealloced)
        /*0014*/ 	.word	0x00000000


	//----- nvinfo : EIATTR_FRAME_SIZE
	.align		4
.L_6:
        /*0018*/ 	.byte	0x04, 0x11
        /*001a*/ 	.short	(.L_8 - .L_7)
	.align		4
.L_7:
        /*001c*/ 	.word	index@($__internal_1_$__cuda_sm10x_tcgen05_guardrail_trap_phase_invalid_during_alloc)
        /*0020*/ 	.word	0x00000000


	//----- nvinfo : EIATTR_FRAME_SIZE
	.align		4
.L_8:
        /*0024*/ 	.byte	0x04, 0x11
        /*0026*/ 	.short	(.L_10 - .L_9)
	.align		4
.L_9:
        /*0028*/ 	.word	index@($__internal_0_$__cuda_sm10x_tcgen05_guardrail_trap_col_being_dealloced_not_returned_by_alloc)
        /*002c*/ 	.word	0x00000000


	//----- nvinfo : EIATTR_FRAME_SIZE
	.align		4
.L_10:
        /*0030*/ 	.byte	0x04, 0x11
        /*0032*/ 	.short	(.L_12 - .L_11)
	.align		4
.L_11:
        /*0034*/ 	.word	index@(gluon_tcgen05)
        /*0038*/ 	.word	0x00000000


	//----- nvinfo : EIATTR_MIN_STACK_SIZE
	.align		4
.L_12:
        /*003c*/ 	.byte	0x04, 0x12
        /*003e*/ 	.short	(.L_14 - .L_13)
	.align		4
.L_13:
        /*0040*/ 	.word	index@(gluon_tcgen05)
        /*0044*/ 	.word	0x00000000
.L_14:


//--------------------- .nv.info.gluon_tcgen05    --------------------------
	.section	.nv.info.gluon_tcgen05,"",@"SHT_CUDA_INFO"
	.sectionflags	@""
	.align	4


	//----- nvinfo : EIATTR_CUDA_API_VERSION
	.align		4
        /*0000*/ 	.byte	0x04, 0x37
        /*0002*/ 	.short	(.L_16 - .L_15)
.L_15:
        /*0004*/ 	.word	0x00000081


	//----- nvinfo : EIATTR_KPARAM_INFO
	.align		4
.L_16:
        /*0008*/ 	.byte	0x04, 0x17
        /*000a*/ 	.short	(.L_18 - .L_17)
.L_17:
        /*000c*/ 	.word	0x00000000
        /*0010*/ 	.short	0x000a
        /*0012*/ 	.short	0x0048
        /*0014*/ 	.byte	0x00, 0xf4, 0x21, 0x00


	//----- nvinfo : EIATTR_KPARAM_INFO
	.align		4
.L_18:
        /*0018*/ 	.byte	0x04, 0x17
        /*001a*/ 	.short	(.L_20 - .L_19)
.L_19:
        /*001c*/ 	.word	0x00000000
        /*0020*/ 	.short	0x0009
        /*0022*/ 	.short	0x0040
        /*0024*/ 	.byte	0x00, 0xf4, 0x21, 0x00


	//----- nvinfo : EIATTR_KPARAM_INFO
	.align		4
.L_20:
        /*0028*/ 	.byte	0x04, 0x17
        /*002a*/ 	.short	(.L_22 - .L_21)
.L_21:
        /*002c*/ 	.word	0x00000000
        /*0030*/ 	.short	0x0008
        /*0032*/ 	.short	0x0038
        /*0034*/ 	.byte	0x00, 0xf0, 0x21, 0x00


	//----- nvinfo : EIATTR_KPARAM_INFO
	.align		4
.L_22:
        /*0038*/ 	.byte	0x04, 0x17
        /*003a*/ 	.short	(.L_24 - .L_23)
.L_23:
        /*003c*/ 	.word	0x00000000
        /*0040*/ 	.short	0x0007
        /*0042*/ 	.short	0x0030
        /*0044*/ 	.byte	0x00, 0xf0, 0x21, 0x00


	//----- nvinfo : EIATTR_KPARAM_INFO
	.align		4
.L_24:
        /*0048*/ 	.byte	0x04, 0x17
        /*004a*/ 	.short	(.L_26 - .L_25)
.L_25:
        /*004c*/ 	.word	0x00000000
        /*0050*/ 	.short	0x0006
        /*0052*/ 	.short	0x0028
        /*0054*/ 	.byte	0x00, 0xf0, 0x21, 0x00


	//----- nvinfo : EIATTR_KPARAM_INFO
	.align		4
.L_26:
        /*0058*/ 	.byte	0x04, 0x17
        /*005a*/ 	.short	(.L_28 - .L_27)
.L_27:
        /*005c*/ 	.word	0x00000000
        /*0060*/ 	.short	0x0005
        /*0062*/ 	.short	0x0020
        /*0064*/ 	.byte	0x00, 0xf0, 0x11, 0x00


	//----- nvinfo : EIATTR_KPARAM_INFO
	.align		4
.L_28:
        /*0068*/ 	.byte	0x04, 0x17
        /*006a*/ 	.short	(.L_30 - .L_29)
.L_29:
        /*006c*/ 	.word	0x00000000
        /*0070*/ 	.short	0x0004
        /*0072*/ 	.short	0x001c
        /*0074*/ 	.byte	0x00, 0xf0, 0x11, 0x00


	//----- nvinfo : EIATTR_KPARAM_INFO
	.align		4
.L_30:
        /*0078*/ 	.byte	0x04, 0x17
        /*007a*/ 	.short	(.L_32 - .L_31)
.L_31:
        /*007c*/ 	.word	0x00000000
        /*0080*/ 	.short	0x0003
        /*0082*/ 	.short	0x0018
        /*0084*/ 	.byte	0x00, 0xf0, 0x11, 0x00


	//----- nvinfo : EIATTR_KPARAM_INFO
	.align		4
.L_32:
        /*0088*/ 	.byte	0x04, 0x17
        /*008a*/ 	.short	(.L_34 - .L_33)
.L_33:
        /*008c*/ 	.word	0x00000000
        /*0090*/ 	.short	0x0002
        /*0092*/ 	.short	0x0010
        /*0094*/ 	.byte	0x00, 0xf4, 0x21, 0x00


	//----- nvinfo : EIATTR_KPARAM_INFO
	.align		4
.L_34:
        /*0098*/ 	.byte	0x04, 0x17
        /*009a*/ 	.short	(.L_36 - .L_35)
.L_35:
        /*009c*/ 	.word	0x00000000
        /*00a0*/ 	.short	0x0001
        /*00a2*/ 	.short	0x0008
        /*00a4*/ 	.byte	0x00, 0xf4, 0x21, 0x00


	//----- nvinfo : EIATTR_KPARAM_INFO
	.align		4
.L_36:
        /*00a8*/ 	.byte	0x04, 0x17
        /*00aa*/ 	.short	(.L_38 - .L_37)
.L_37:
        /*00ac*/ 	.word	0x00000000
        /*00b0*/ 	.short	0x0000
        /*00b2*/ 	.short	0x0000
        /*00b4*/ 	.byte	0x00, 0xf4, 0x21, 0x00


	//----- nvinfo : EIATTR_AT_ENTRY_FRAGMENTS
	.align		4
.L_38:
        /*00b8*/ 	.byte	0x04, 0x4f
        /*00ba*/ 	.short	(.L_40 - .L_39)


	//   ....[0]....
.L_39:
        /*00bc*/ 	.word	0x00000004


	//----- nvinfo : EIATTR_RESERVED_SMEM_USED
	.align		4
.L_40:
        /*00c0*/ 	.byte	0x01, 0x41
	.zero		2


	//----- nvinfo : EIATTR_SPARSE_MMA_MASK
	.align		4
        /*00c4*/ 	.byte	0x03, 0x50
        /*00c6*/ 	.short	0x0000


	//----- nvinfo : EIATTR_TCGEN05_1CTA_USED
	.align		4
        /*00c8*/ 	.byte	0x01, 0x51
	.zero		2


	//----- nvinfo : EIATTR_MAXREG_COUNT
	.align		4
        /*00cc*/ 	.byte	0x03, 0x1b
        /*00ce*/ 	.short	0x00ff


	//----- nvinfo : EIATTR_NUM_BARRIERS
	.align		4
        /*00d0*/ 	.byte	0x02, 0x4c
        /*00d2*/ 	.byte	0x01
	.zero		1


	//----- nvinfo : EIATTR_INT_WARP_WIDE_INSTR_OFFSETS
	.align		4
        /*00d4*/ 	.byte	0x04, 0x31
        /*00d6*/ 	.short	(.L_42 - .L_41)


	//   ....[0]....
.L_41:
        /*00d8*/ 	.word	0x00001770


	//   ....[1]....
        /*00dc*/ 	.word	0x00001790


	//   ....[2]....
        /*00e0*/ 	.word	0x00001820


	//   ....[3]....
        /*00e4*/ 	.word	0x000019e0


	//   ....[4]....
        /*00e8*/ 	.word	0x000019f0


	//   ....[5]....
        /*00ec*/ 	.word	0x00001a50


	//   ....[6]....
        /*00f0*/ 	.word	0x00001a60


	//   ....[7]....
        /*00f4*/ 	.word	0x00001c90


	//   ....[8]....
        /*00f8*/ 	.word	0x00001ca0


	//   ....[9]....
        /*00fc*/ 	.word	0x00001e20


	//   ....[10]....
        /*0100*/ 	.word	0x00001e50


	//   ....[11]....
        /*0104*/ 	.word	0x00001e80


	//   ....[12]....
        /*0108*/ 	.word	0x00001ea0


	//   ....[13]....
        /*010c*/ 	.word	0x000020c0


	//   ....[14]....
        /*0110*/ 	.word	0x000020d0


	//   ....[15]....
        /*0114*/ 	.word	0x000023f0


	//   ....[16]....
        /*0118*/ 	.word	0x00002400


	//   ....[17]....
        /*011c*/ 	.word	0x00002770


	//   ....[18]....
        /*0120*/ 	.word	0x000027c0


	//----- nvinfo : EIATTR_COOP_GROUP_MASK_REGIDS
	.align		4
.L_42:
        /*0124*/ 	.byte	0x04, 0x29
        /*0126*/ 	.short	(.L_44 - .L_43)


	//   ....[0]....
.L_43:
        /*0128*/ 	.word	0xffffffff


	//   ....[1]....
        /*012c*/ 	.word	0xffffffff


	//   ....[2]....
        /*0130*/ 	.word	0xffffffff


	//   ....[3]....
        /*0134*/ 	.word	0xffffffff


	//   ....[4]....
        /*0138*/ 	.word	0xffffffff


	//   ....[5]....
        /*013c*/ 	.word	0xffffffff


	//   ....[6]....
        /*0140*/ 	.word	0xffffffff


	//   ....[7]....
        /*0144*/ 	.word	0xffffffff


	//   ....[8]....
        /*0148*/ 	.word	0xffffffff


	//   ....[9]....
        /*014c*/ 	.word	0xffffffff


	//----- nvinfo : EIATTR_COOP_GROUP_INSTR_OFFSETS
	.align		4
.L_44:
        /*0150*/ 	.byte	0x04, 0x28
        /*0152*/ 	.short	(.L_46 - .L_45)


	//   ....[0]....
.L_45:
        /*0154*/ 	.word	0x00000050


	//   ....[1]....
        /*0158*/ 	.word	0x00000310


	//   ....[2]....
        /*015c*/ 	.word	0x00000500


	//   ....[3]....
        /*0160*/ 	.word	0x000009a0


	//   ....[4]....
        /*0164*/ 	.word	0x00000ae0


	//   ....[5]....
        /*0168*/ 	.word	0x00000fe0


	//   ....[6]....
        /*016c*/ 	.word	0x00001120


	//   ....[7]....
        /*0170*/ 	.word	0x00001610


	//   ....[8]....
        /*0174*/ 	.word	0x00002600


	//   ....[9]....
        /*0178*/ 	.word	0x00002870


	//----- nvinfo : EIATTR_VRC_CTA_INIT_COUNT
	.align		4
.L_46:
        /*017c*/ 	.byte	0x02, 0x4a
        /*017e*/ 	.byte	0x80
	.zero		1


	//----- nvinfo : EIATTR_MBARRIER_INSTR_OFFSETS
	.align		4
        /*0180*/ 	.byte	0x04, 0x39
        /*0182*/ 	.short	(.L_48 - .L_47)


	//   ....[0]....
.L_47:
        /*0184*/ 	.word	0x00001840
        /*0188*/ 	.word	0x000000ff
        /*018c*/ 	.word	0x00006000
        /*0190*/ 	.short	0x0100
        /*0192*/ 	.byte	0x08
	.zero		1


	//   ....[1]....
        /*0194*/ 	.word	0x00001850
        /*0198*/ 	.word	0x000000ff
        /*019c*/ 	.word	0x00006010
        /*01a0*/ 	.short	0x0100
        /*01a2*/ 	.byte	0x08
	.zero		1


	//   ....[2]....
        /*01a4*/ 	.word	0x00001900
        /*01a8*/ 	.word	0x000000ff
        /*01ac*/ 	.word	0x00006008
        /*01b0*/ 	.short	0x0100
        /*01b2*/ 	.byte	0x08
	.zero		1


	//   ....[3]....
        /*01b4*/ 	.word	0x00001910
        /*01b8*/ 	.word	0x000000ff
        /*01bc*/ 	.word	0x00006018
        /*01c0*/ 	.short	0x0100
        /*01c2*/ 	.byte	0x08
	.zero		1


	//   ....[4]....
        /*01c4*/ 	.word	0x00001af0
        /*01c8*/ 	.word	0x000000ff
        /*01cc*/ 	.word	0x00006000
        /*01d0*/ 	.short	0x010a
        /*01d2*/ 	.byte	0x08
	.zero		1


	//   ....[5]....
        /*01d4*/ 	.word	0x00001cf0
        /*01d8*/ 	.word	0x000000ff
        /*01dc*/ 	.word	0x00006010
        /*01e0*/ 	.short	0x010a
        /*01e2*/ 	.byte	0x08
	.zero		1


	//   ....[6]....
        /*01e4*/ 	.word	0x00001f20
        /*01e8*/ 	.word	0x000000ff
        /*01ec*/ 	.word	0x00006000
        /*01f0*/ 	.short	0x010a
        /*01f2*/ 	.byte	0x1c
	.zero		1


	//   ....[7]....
        /*01f4*/ 	.word	0x00002110
        /*01f8*/ 	.word	0x000000ff
        /*01fc*/ 	.word	0x00006010
        /*0200*/ 	.short	0x010a
        /*0202*/ 	.byte	0x1c
	.zero		1


	//   ....[8]....
        /*0204*/ 	.word	0x000021f0
        /*0208*/ 	.word	0x000000ff
        /*020c*/ 	.word	0x00006000
        /*0210*/ 	.short	0x0108
        /*0212*/ 	.byte	0x08
	.zero		1


	//   ....[9]....
        /*0214*/ 	.word	0x00002200
        /*0218*/ 	.word	0x000000ff
        /*021c*/ 	.word	0x00006010
        /*0220*/ 	.short	0x0108
        /*0222*/ 	.byte	0x08
	.zero		1


	//   ....[10]....
        /*0224*/ 	.word	0x00002250
        /*0228*/ 	.word	0x000000ff
        /*022c*/ 	.word	0x00006008
        /*0230*/ 	.short	0x0108
        /*0232*/ 	.byte	0x08
	.zero		1


	//   ....[11]....
        /*0234*/ 	.word	0x00002260
        /*0238*/ 	.word	0x000000ff
        /*023c*/ 	.word	0x00006018
        /*0240*/ 	.short	0x0108
        /*0242*/ 	.byte	0x08
	.zero		1


	//   ....[12]....
        /*0244*/ 	.word	0x00002890
        /*0248*/ 	.word	0x000000ff
        /*024c*/ 	.word	0x00006000
        /*0250*/ 	.short	0x010a
        /*0252*/ 	.byte	0x08
	.zero		1


	//   ....[13]....
        /*0254*/ 	.word	0x000028c0
        /*0258*/ 	.word	0x000000ff
        /*025c*/ 	.word	0x00006010
        /*0260*/ 	.short	0x010a
        /*0262*/ 	.byte	0x08
	.zero		1


	//   ....[14]....
        /*0264*/ 	.word	0x000028f0
        /*0268*/ 	.word	0x000000ff
        /*026c*/ 	.word	0x00006000
        /*0270*/ 	.short	0x010a
        /*0272*/ 	.byte	0x1c
	.zero		1


	//   ....[15]....
        /*0274*/ 	.word	0x00002920
        /*0278*/ 	.word	0x000000ff
        /*027c*/ 	.word	0x00006010
        /*0280*/ 	.short	0x010a
        /*0282*/ 	.byte	0x1c
	.zero		1


	//----- nvinfo : EIATTR_NUM_MBARRIERS
	.align		4
.L_48:
        /*0284*/ 	.byte	0x03, 0x38
        /*0286*/ 	.short	0x0004


	//----- nvinfo : EIATTR_EXIT_INSTR_OFFSETS
	.align		4
        /*0288*/ 	.byte	0x04, 0x1c
        /*028a*/ 	.short	(.L_50 - .L_49)


	//   ....[0]....
.L_49:
        /*028c*/ 	.word	0x00002880


	//----- nvinfo : EIATTR_REQNTID
	.align		4
.L_50:
        /*0290*/ 	.byte	0x04, 0x10
        /*0292*/ 	.short	(.L_52 - .L_51)
.L_51:
        /*0294*/ 	.word	0x00000100
        /*0298*/ 	.word	0x00000001
        /*029c*/ 	.word	0x00000001


	//----- nvinfo : EIATTR_CRS_STACK_SIZE
	.align		4
.L_52:
        /*02a0*/ 	.byte	0x04, 0x1e
        /*02a2*/ 	.short	(.L_54 - .L_53)
.L_53:
        /*02a4*/ 	.word	0x00000000


	//----- nvinfo : EIATTR_CBANK_PARAM_SIZE
	.align		4
.L_54:
        /*02a8*/ 	.byte	0x03, 0x19
        /*02aa*/ 	.short	0x0050


	//----- nvinfo : EIATTR_PARAM_CBANK
	.align		4
        /*02ac*/ 	.byte	0x04, 0x0a
        /*02ae*/ 	.short	(.L_56 - .L_55)
	.align		4
.L_55:
        /*02b0*/ 	.word	index@(.nv.constant0.gluon_tcgen05)
        /*02b4*/ 	.short	0x0380
        /*02b6*/ 	.short	0x0050


	//----- nvinfo : EIATTR_SW_WAR
	.align		4
.L_56:
        /*02b8*/ 	.byte	0x04, 0x36
        /*02ba*/ 	.short	(.L_58 - .L_57)
.L_57:
        /*02bc*/ 	.word	0x00000008
.L_58:


//--------------------- .nv.compat                --------------------------
	.section	.nv.compat,"",@"SHT_CUDA_COMPAT_INFO"
	.align	4
        /*0000*/ 	.byte	0x02, 0x02, 0x02, 0x00, 0x02, 0x05, 0x05, 0x00, 0x02, 0x03, 0x03, 0x00, 0x02, 0x06, 0x01, 0x00


//--------------------- .nv.callgraph             --------------------------
	.section	.nv.callgraph,"",@"SHT_CUDA_CALLGRAPH"
	.align	4
	.sectionentsize	8
	.align		4
        /*0000*/ 	.word	0x00000000
	.align		4
        /*0004*/ 	.word	0xffffffff
	.align		4
        /*0008*/ 	.word	0x00000000
	.align		4
        /*000c*/ 	.word	0xfffffffe
	.align		4
        /*0010*/ 	.word	0x00000000
	.align		4
        /*0014*/ 	.word	0xfffffffd
	.align		4
        /*0018*/ 	.word	0x00000000
	.align		4
        /*001c*/ 	.word	0xfffffffc


//--------------------- .text.gluon_tcgen05       --------------------------
	.section	.text.gluon_tcgen05,"ax",@progbits
	.align	128
        .global         gluon_tcgen05
        .type           gluon_tcgen05,@function
        .size           gluon_tcgen05,(.L_x_77 - gluon_tcgen05)
        .other          gluon_tcgen05,@"STO_CUDA_ENTRY STV_DEFAULT"
gluon_tcgen05:
.text.gluon_tcgen05:
[----:B------:R-:W1:Y:S01]  /*0000*/  LDC R1, c[0x0][0x37c] ;  /* 0x0000df00ff017b82 */ /* 0x000e620000000800 */
[----:B------:R-:W2:Y:S02]  /*0010*/  S2R R0, SR_TID.X ;  /* 0x0000000000007919 */ /* 0x000ea40000002100 */
[----:B--2---:R-:W-:-:S13]  /*0020*/  ISETP.GE.U32.AND P2, PT, R0, 0x20, PT ;  /* 0x000000200000780c */ /* 0x004fda0003f46070 */
[----:B------:R-:W-:Y:S05]  /*0030*/  @P2 BRA `(.L_x_0) ;  /* 0x0000000000b82947 */ /* 0x000fea0003800000 */
[----:B------:R-:W2:Y:S01]  /*0040*/  S2UR UR6, SR_CgaCtaId ;  /* 0x00000000000679c3 */ /* 0x000ea20000008800 */
[----:B------:R-:W-:Y:S01]  /*0050*/  NOP ;  /* 0x0000000000007918 */ /* 0x000fe20000000000 */
[----:B------:R-:W-:Y:S02]  /*0060*/  UMOV UR4, 0x40 ;  /* 0x0000004000047882 */ /* 0x000fe40000000000 */
[----:B--2---:R-:W-:-:S09]  /*0070*/  ULEA UR4, UR6, UR4, 0x18 ;  /* 0x0000000406047291 */ /* 0x004fd2000f8ec0ff */
[----:B------:R-:W2:Y:S01]  /*0080*/  LDS.U8 R2, [UR4] ;  /* 0x00000004ff027984 */ /* 0x000ea20008000000 */
[----:B------:R-:W-:Y:S02]  /*0090*/  UMOV UR4, 0x400 ;  /* 0x0000040000047882 */ /* 0x000fe40000000000 */
[----:B------:R-:W-:Y:S01]  /*00a0*/  ULEA UR4, UR6, UR4, 0x18 ;  /* 0x0000000406047291 */ /* 0x000fe2000f8ec0ff */
[----:B--2---:R-:W-:-:S13]  /*00b0*/  ISETP.NE.AND P0, PT, R2, RZ, PT ;  /* 0x000000ff0200720c */ /* 0x004fda0003f05270 */
[----:B------:R-:W-:Y:S05]  /*00c0*/  @P0 BRA `(.L_x_1) ;  /* 0x00000000007c0947 */ /* 0x000fea0003800000 */
[----:B------:R-:W-:-:S13]  /*00d0*/  ELECT P0, URZ, PT ;  /* 0x0000000000ff782f */ /* 0x000fda0003800000 */
[----:B------:R-:W-:Y:S05]  /*00e0*/  @!P0 BRA `(.L_x_2) ;  /* 0x0000000000848947 */ /* 0x000fea0003800000 */
[----:B------:R-:W-:Y:S01]  /*00f0*/  UMOV UR5, 0x4 ;  /* 0x0000000400057882 */ /* 0x000fe20000000000 */
[----:B------:R-:W-:Y:S02]  /*0100*/  IMAD.MOV.U32 R5, RZ, RZ, 0x1 ;  /* 0x00000001ff057424 */ /* 0x000fe400078e00ff */
[----:B------:R-:W-:Y:S02]  /*0110*/  IMAD.MOV.U32 R3, RZ, RZ, 0xf ;  /* 0x0000000fff037424 */ /* 0x000fe400078e00ff */
[----:B------:R-:W-:Y:S04]  /*0120*/  DEPBAR.LE SB2, 0x36 ;  /* 0x0000ad800000791a */ /* 0x000fe80000000000 */
[----:B------:R-:W2:Y:S02]  /*0130*/  UTCATOMSWS.FIND_AND_SET.ALIGN UP0, UR5, UR5 ;  /* 0x00000005000575e3 */ /* 0x000ea40008000800 */
[----:B--2---:R-:W-:-:S04]  /*0140*/  PLOP3.LUT P0, PT, PT, PT, UP0, 0x80, 0x8 ;  /* 0x000000000008781c */ /* 0x004fc80003f0f008 */
[----:B------:R-:W-:-:S04]  /*0150*/  SEL R2, RZ, 0xffffffff, !P0 ;  /* 0xffffffffff027807 */ /* 0x000fc80004000000 */
[----:B------:R-:W-:Y:S01]  /*0160*/  ISETP.NE.AND P0, PT, R2, RZ, PT ;  /* 0x000000ff0200720c */ /* 0x000fe20003f05270 */
[----:B------:R-:W-:-:S12]  /*0170*/  IMAD.U32 R2, RZ, RZ, UR5 ;  /* 0x00000005ff027e24 */ /* 0x000fd8000f8e00ff */
[----:B------:R-:W-:Y:S05]  /*0180*/  @P0 BRA `(.L_x_3) ;  /* 0x0000000000240947 */ /* 0x000fea0003800000 */
.L_x_4:
[----:B------:R-:W-:Y:S05]  /*0190*/  NANOSLEEP 0x64 ;  /* 0x000000640000795d */ /* 0x000fea0003800000 */
[----:B------:R-:W-:-:S05]  /*01a0*/  UMOV UR5, 0x4 ;  /* 0x0000000400057882 */ /* 0x000fca0000000000 */
[----:B------:R-:W-:Y:S04]  /*01b0*/  DEPBAR.LE SB2, 0x36 ;  /* 0x0000ad800000791a */ /* 0x000fe80000000000 */
[----:B------:R-:W2:Y:S02]  /*01c0*/  UTCATOMSWS.FIND_AND_SET.ALIGN UP0, UR5, UR5 ;  /* 0x00000005000575e3 */ /* 0x000ea40008000800 */
[----:B--2---:R-:W-:-:S04]  /*01d0*/  PLOP3.LUT P0, PT, PT, PT, UP0, 0x80, 0x8 ;  /* 0x000000000008781c */ /* 0x004fc80003f0f008 */
[----:B------:R-:W-:-:S04]  /*01e0*/  SEL R2, RZ, 0xffffffff, !P0 ;  /* 0xffffffffff027807 */ /* 0x000fc80004000000 */
[----:B------:R-:W-:Y:S01]  /*01f0*/  ISETP.NE.AND P0, PT, R2, RZ, PT ;  /* 0x000000ff0200720c */ /* 0x000fe20003f05270 */
[----:B------:R-:W-:-:S12]  /*0200*/  IMAD.U32 R2, RZ, RZ, UR5 ;  /* 0x00000005ff027e24 */ /* 0x000fd8000f8e00ff */
[----:B------:R-:W-:Y:S05]  /*0210*/  @!P0 BRA `(.L_x_4) ;  /* 0xfffffffc00dc8947 */ /* 0x000fea000383ffff */
.L_x_3:
[C---:B------:R-:W-:Y:S01]  /*0220*/  VIADD R4, R2.reuse, 0x10 ;  /* 0x0000001002047836 */ /* 0x040fe20000000000 */
[----:B------:R-:W-:Y:S01]  /*0230*/  UMOV UR5, 0x50 ;  /* 0x0000005000057882 */ /* 0x000fe20000000000 */
[----:B------:R-:W-:Y:S01]  /*0240*/  SHF.L.U32 R3, R3, R2, RZ ;  /* 0x0000000203037219 */ /* 0x000fe200000006ff */
[----:B------:R-:W-:Y:S01]  /*0250*/  ULEA UR5, UR6, UR5, 0x18 ;  /* 0x0000000506057291 */ /* 0x000fe2000f8ec0ff */
[----:B------:R-:W-:Y:S01]  /*0260*/  IMAD.SHL.U32 R2, R2, 0x20, RZ ;  /* 0x0000002002027824 */ /* 0x000fe200078e00ff */
[----:B------:R-:W-:-:S04]  /*0270*/  SHF.L.U32 R4, R5, R4, RZ ;  /* 0x0000000405047219 */ /* 0x000fc800000006ff */
[----:B------:R-:W-:-:S05]  /*0280*/  LOP3.LUT R3, R4, R3, RZ, 0xfc, !PT ;  /* 0x0000000304037212 */ /* 0x000fca00078efcff */
[----:B------:R2:W-:Y:S04]  /*0290*/  ATOMS.OR RZ, [UR5], R3 ;  /* 0x00000003ffff798c */ /* 0x0005e8000b000005 */
[----:B------:R2:W-:Y:S01]  /*02a0*/  STS [UR4], R2 ;  /* 0x00000002ff007988 */ /* 0x0005e20008000804 */
[----:B------:R-:W-:Y:S05]  /*02b0*/  BRA `(.L_x_2) ;  /* 0x0000000000107947 */ /* 0x000fea0003800000 */
.L_x_1:
[----:B------:R-:W-:Y:S01]  /*02c0*/  IMAD.MOV.U32 R3, RZ, RZ, -0x1 ;  /* 0xffffffffff037424 */ /* 0x000fe200078e00ff */
[----:B------:R-:W-:-:S04]  /*02d0*/  MOV R2, 0x300 ;  /* 0x0000030000027802 */ /* 0x000fc80000000f00 */
[----:B------:R2:W-:Y:S03]  /*02e0*/  STS [UR4], R3 ;  /* 0x00000003ff007988 */ /* 0x0005e60008000804 */
[----:B-12---:R-:W-:Y:S05]  /*02f0*/  CALL.REL.NOINC `($__internal_1_$__cuda_sm10x_tcgen05_guardrail_trap_phase_invalid_during_alloc) ;  /* 0x0000002400a07944 */ /* 0x006fea0003c00000 */
.L_x_2:
[----:B------:R-:W-:Y:S05]  /*0300*/  WARPSYNC.ALL ;  /* 0x0000000000007948 */ /* 0x000fea0003800000 */
[----:B------:R-:W-:Y:S01]  /*0310*/  NOP ;  /* 0x0000000000007918 */ /* 0x000fe20000000000 */
.L_x_0:
[----:B------:R-:W3:Y:S08]  /*0320*/  S2UR UR4, SR_CgaCtaId ;  /* 0x00000000000479c3 */ /* 0x000ef00000008800 */
[----:B------:R-:W-:Y:S01]  /*0330*/  BAR.SYNC.DEFER_BLOCKING 0x0 ;  /* 0x0000000000007b1d */ /* 0x000fe20000010000 */
[----:B------:R-:W-:-:S05]  /*0340*/  LOP3.LUT R36, R0, 0xff, RZ, 0xc0, !PT ;  /* 0x000000ff00247812 */ /* 0x000fca00078ec0ff */
[----:B------:R-:W-:Y:S02]  /*0350*/  UMOV UR8, 0x400 ;  /* 0x0000040000087882 */ /* 0x000fe40000000000 */
[----:B--2---:R-:W2:Y:S08]  /*0360*/  LDC R3, c[0x0][0x398] ;  /* 0x0000e600ff037b82 */ /* 0x004eb00000000800 */
[----:B------:R-:W4:Y:S01]  /*0370*/  LDC R6, c[0x0][0x3a0] ;  /* 0x0000e800ff067b82 */ /* 0x000f220000000800 */
[----:B---3--:R-:W-:-:S07]  /*0380*/  ULEA UR8, UR4, UR8, 0x18 ;  /* 0x0000000804087291 */ /* 0x008fce000f8ec0ff */
[----:B------:R-:W3:Y:S02]  /*0390*/  S2UR UR19, SR_CTAID.Y ;  /* 0x00000000001379c3 */ /* 0x000ee40000002600 */
[----:B------:R-:W5:Y:S06]  /*03a0*/  LDS R4, [UR8] ;  /* 0x00000008ff047984 */ /* 0x000f6c0008000800 */
[----:B------:R-:W-:Y:S06]  /*03b0*/  BAR.SYNC.DEFER_BLOCKING 0x0 ;  /* 0x0000000000007b1d */ /* 0x000fec0000010000 */
[----:B------:R-:W-:Y:S05]  /*03c0*/  @P2 BRA `(.L_x_5) ;  /* 0x0000000000182947 */ /* 0x000fea0003800000 */
[----:B------:R-:W-:Y:S01]  /*03d0*/  ELECT P0, URZ, PT ;  /* 0x0000000000ff782f */ /* 0x000fe20003800000 */
[----:B------:R-:W-:Y:S01]  /*03e0*/  IMAD.MOV.U32 R2, RZ, RZ, 0x1 ;  /* 0x00000001ff027424 */ /* 0x000fe200078e00ff */
[----:B------:R-:W-:Y:S01]  /*03f0*/  UMOV UR5, 0x40 ;  /* 0x0000004000057882 */ /* 0x000fe20000000000 */
[----:B------:R-:W-:Y:S01]  /*0400*/  UVIRTCOUNT.DEALLOC.SMPOOL 0x80 ;  /* 0x000000800000784c */ /* 0x000fe20000000000 */
[----:B------:R-:W-:-:S09]  /*0410*/  ULEA UR5, UR4, UR5, 0x18 ;  /* 0x0000000504057291 */ /* 0x000fd2000f8ec0ff */
[----:B------:R5:W-:Y:S03]  /*0420*/  @P0 STS.U8 [UR5], R2 ;  /* 0x00000002ff000988 */ /* 0x000be60008000005 */
.L_x_5:
[----:B------:R-:W5:Y:S01]  /*0430*/  S2UR UR4, SR_CTAID.Z ;  /* 0x00000000000479c3 */ /* 0x000f620000002700 */
[----:B------:R-:W4:Y:S01]  /*0440*/  LDCU UR5, c[0x0][0x370] ;  /* 0x00006e00ff0577ac */ /* 0x000f220008000800 */
[C---:B------:R-:W-:Y:S01]  /*0450*/  ISETP.GE.U32.AND P0, PT, R36.reuse, 0x20, PT ;  /* 0x000000202400780c */ /* 0x040fe20003f06070 */
[----:B--2--5:R-:W-:Y:S01]  /*0460*/  VIADD R2, R3, 0xffffffff ;  /* 0xffffffff03027836 */ /* 0x024fe20000000000 */
[C---:B------:R-:W-:Y:S01]  /*0470*/  ISETP.NE.U32.AND P3, PT, R36.reuse, RZ, PT ;  /* 0x000000ff2400720c */ /* 0x040fe20003f65070 */
[----:B------:R-:W2:Y:S01]  /*0480*/  LDCU UR6, c[0x0][0x374] ;  /* 0x00006e80ff0677ac */ /* 0x000ea20008000800 */
[----:B------:R-:W-:Y:S01]  /*0490*/  LEA R12, R36, UR8, 0x2 ;  /* 0x00000008240c7c11 */ /* 0x000fe2000f8e10ff */
[----:B----4-:R-:W-:Y:S01]  /*04a0*/  VIADD R9, R6, 0xffffffff ;  /* 0xffffffff06097836 */ /* 0x010fe20000000000 */
[----:B------:R-:W4:Y:S01]  /*04b0*/  S2UR UR7, SR_CTAID.X ;  /* 0x00000000000779c3 */ /* 0x000f220000002500 */
[----:B------:R-:W5:Y:S01]  /*04c0*/  LDCU.64 UR20, c[0x0][0x3c0] ;  /* 0x00007800ff1477ac */ /* 0x000f620008000a00 */
[----:B------:R-:W-:Y:S01]  /*04d0*/  R2UR UR23, R4 ;  /* 0x00000000041772ca */ /* 0x000fe200000e0000 */
[----:B------:R-:W-:Y:S04]  /*04e0*/  BSSY.RECONVERGENT B0, `(.L_x_6) ;  /* 0x0000011000007945 */ /* 0x000fe80003800200 */
[----:B------:R3:W-:Y:S01]  /*04f0*/  @!P0 STS [R12], RZ ;  /* 0x000000ff0c008388 */ /* 0x0007e20000000800 */
[----:B------:R-:W-:-:S03]  /*0500*/  NOP ;  /* 0x0000000000007918 */ /* 0x000fc60000000000 */
[----:B------:R3:W-:Y:S02]  /*0510*/  @!P3 STS [UR8+0x24], R2 ;  /* 0x00002402ff00b988 */ /* 0x0007e40008000808 */
[----:B--23--:R-:W-:Y:S02]  /*0520*/  UIMAD UR4, UR4, UR6, UR19 ;  /* 0x00000006040472a4 */ /* 0x00cfe4000f8e0213 */
[----:B------:R2:W-:Y:S02]  /*0530*/  @!P3 STS [UR8+0x20], R9 ;  /* 0x00002009ff00b988 */ /* 0x0005e40008000808 */
[----:B----4-:R-:W-:-:S04]  /*0540*/  UIMAD UR4, UR4, UR5, UR7 ;  /* 0x00000005040472a4 */ /* 0x010fc8000f8e0207 */
[----:B------:R-:W-:-:S04]  /*0550*/  UIMAD UR4, UR4, 0x180, URZ ;  /* 0x00000180040478a4 */ /* 0x000fc8000f8e02ff */
[----:B-----5:R-:W-:-:S04]  /*0560*/  UIADD3 UR24, UP0, UPT, UR4, UR20, URZ ;  /* 0x0000001404187290 */ /* 0x020fc8000ff1e0ff */
[----:B------:R-:W-:Y:S01]  /*0570*/  ULEA.HI.X.SX32 UR25, UR4, UR21, 0x1, UP0 ;  /* 0x0000001504197291 */ /* 0x000fe200080f0eff */
[----:B--2---:R-:W-:Y:S11]  /*0580*/  @P3 BRA `(.L_x_7) ;  /* 0x0000000000183947 */ /* 0x004ff60003800000 */
[----:B------:R-:W2:Y:S01]  /*0590*/  LDS R3, [UR8+0x8] ;  /* 0x00000808ff037984 */ /* 0x000ea20008000800 */
[----:B------:R-:W3:Y:S01]  /*05a0*/  LDC.64 R10, c[0x0][0x380] ;  /* 0x0000e000ff0a7b82 */ /* 0x000ee20000000a00 */
[----:B------:R-:W-:Y:S02]  /*05b0*/  IMAD.MOV.U32 R4, RZ, RZ, 0x70 ;  /* 0x00000070ff047424 */ /* 0x000fe400078e00ff */
[----:B---3--:R3:W-:Y:S03]  /*05c0*/  STS.64 [UR8], R10 ;  /* 0x0000000aff007988 */ /* 0x0087e60008000a08 */
[----:B--2---:R-:W-:-:S05]  /*05d0*/  LOP3.LUT R3, R3, 0x10, R4, 0xd8, !PT ;  /* 0x0000001003037812 */ /* 0x004fca00078ed804 */
[----:B------:R3:W-:Y:S02]  /*05e0*/  STS [UR8+0x8], R3 ;  /* 0x00000803ff007988 */ /* 0x0007e40008000808 */
.L_x_7:
[----:B------:R-:W-:Y:S05]  /*05f0*/  BSYNC.RECONVERGENT B0 ;  /* 0x0000000000007941 */ /* 0x000fea0003800200 */
.L_x_6:
[----:B------:R-:W-:Y:S04]  /*0600*/  BSSY.RECONVERGENT B0, `(.L_x_8) ;  /* 0x000000a000007945 */ /* 0x000fe80003800200 */
[----:B------:R-:W-:Y:S05]  /*0610*/  @P3 BRA `(.L_x_9) ;  /* 0x0000000000203947 */ /* 0x000fea0003800000 */
[----:B---3--:R-:W2:Y:S01]  /*0620*/  LDS R3, [UR8+0x34] ;  /* 0x00003408ff037984 */ /* 0x008ea20008000800 */
[----:B------:R-:W-:Y:S02]  /*0630*/  IMAD.MOV.U32 R4, RZ, RZ, 0x1f000000 ;  /* 0x1f000000ff047424 */ /* 0x000fe400078e00ff */
[----:B------:R-:W-:Y:S01]  /*0640*/  @!P3 IMAD.MOV.U32 R5, RZ, RZ, 0x3f ;  /* 0x0000003fff05b424 */ /* 0x000fe200078e00ff */
[----:B------:R-:W3:Y:S02]  /*0650*/  @!P3 LDS R8, [UR8+0x38] ;  /* 0x00003808ff08b984 */ /* 0x000ee40008000800 */
[----:B--2---:R-:W-:Y:S02]  /*0660*/  LOP3.LUT R3, R3, 0xff000000, R4, 0xb8, !PT ;  /* 0xff00000003037812 */ /* 0x004fe400078eb804 */
[----:B---3--:R-:W-:-:S03]  /*0670*/  @!P3 LOP3.LUT R4, R8, 0xff, R5, 0xb8, !PT ;  /* 0x000000ff0804b812 */ /* 0x008fc600078eb805 */
[----:B------:R2:W-:Y:S04]  /*0680*/  STS [UR8+0x34], R3 ;  /* 0x00003403ff007988 */ /* 0x0005e80008000808 */
[----:B------:R2:W-:Y:S02]  /*0690*/  @!P3 STS [UR8+0x38], R4 ;  /* 0x00003804ff00b988 */ /* 0x0005e40008000808 */
.L_x_9:
[----:B------:R-:W-:Y:S05]  /*06a0*/  BSYNC.RECONVERGENT B0 ;  /* 0x0000000000007941 */ /* 0x000fea0003800200 */
.L_x_8:
[----:B------:R-:W-:Y:S04]  /*06b0*/  BSSY.RECONVERGENT B0, `(.L_x_10) ;  /* 0x000000e000007945 */ /* 0x000fe80003800200 */
[----:B------:R-:W-:Y:S05]  /*06c0*/  @P3 BRA `(.L_x_11) ;  /* 0x0000000000303947 */ /* 0x000fea0003800000 */
[----:B--2---:R-:W2:Y:S01]  /*06d0*/  LDS R4, [UR8+0x34] ;  /* 0x00003408ff047984 */ /* 0x004ea20008000800 */
[----:B---3--:R-:W3:Y:S03]  /*06e0*/  LDC.64 R10, c[0x0][0x3a8] ;  /* 0x0000ea00ff0a7b82 */ /* 0x008ee60000000a00 */
[----:B------:R-:W4:Y:S01]  /*06f0*/  LDS R3, [UR8+0x1c] ;  /* 0x00001c08ff037984 */ /* 0x000f220008000800 */
[C---:B---3--:R-:W-:Y:S01]  /*0700*/  SHF.L.U64.HI R8, R10.reuse, 0x1, R11 ;  /* 0x000000010a087819 */ /* 0x048fe2000001020b */
[----:B------:R-:W-:-:S03]  /*0710*/  IMAD.SHL.U32 R5, R10, 0x2, RZ ;  /* 0x000000020a057824 */ /* 0x000fc600078e00ff */
[--C-:B------:R-:W-:Y:S02]  /*0720*/  SHF.R.U32.HI R10, RZ, 0x4, R8.reuse ;  /* 0x00000004ff0a7819 */ /* 0x100fe40000011608 */
[----:B------:R-:W-:-:S05]  /*0730*/  SHF.R.U64 R5, R5, 0x4, R8 ;  /* 0x0000000405057819 */ /* 0x000fca0000001208 */
[----:B------:R5:W-:Y:S01]  /*0740*/  STS [UR8+0xc], R5 ;  /* 0x00000c05ff007988 */ /* 0x000be20008000808 */
[----:B--2---:R-:W-:Y:S02]  /*0750*/  LOP3.LUT R4, R4, 0x7, RZ, 0xb8, !PT ;  /* 0x0000000704047812 */ /* 0x004fe400078eb8ff */
[----:B----4-:R-:W-:-:S03]  /*0760*/  LOP3.LUT R3, R3, 0xf, R10, 0xb8, !PT ;  /* 0x0000000f03037812 */ /* 0x010fc600078eb80a */
[----:B------:R5:W-:Y:S04]  /*0770*/  STS [UR8+0x34], R4 ;  /* 0x00003404ff007988 */ /* 0x000be80008000808 */
[----:B------:R5:W-:Y:S02]  /*0780*/  STS [UR8+0x1c], R3 ;  /* 0x00001c03ff007988 */ /* 0x000be40008000808 */
.L_x_11:
[----:B------:R-:W-:Y:S05]  /*0790*/  BSYNC.RECONVERGENT B0 ;  /* 0x0000000000007941 */ /* 0x000fea0003800200 */
.L_x_10:
[----:B------:R-:W-:Y:S04]  /*07a0*/  BSSY.RECONVERGENT B1, `(.L_x_12) ;  /* 0x000001a000017945 */ /* 0x000fe80003800200 */
[----:B------:R-:W-:Y:S04]  /*07b0*/  BSSY.RELIABLE B0, `(.L_x_13) ;  /* 0x0000015000007945 */ /* 0x000fe80003800100 */
[----:B------:R-:W-:Y:S05]  /*07c0*/  @P3 BRA `(.L_x_14) ;  /* 0x0000000000203947 */ /* 0x000fea0003800000 */
[----:B--23-5:R-:W2:Y:S02]  /*07d0*/  LDS R3, [UR8+0x34] ;  /* 0x00003408ff037984 */ /* 0x02cea40008000800 */
[----:B--2---:R-:W-:-:S05]  /*07e0*/  LOP3.LUT R3, R3, 0x38, RZ, 0xb8, !PT ;  /* 0x0000003803037812 */ /* 0x004fca00078eb8ff */
[----:B------:R2:W-:Y:S01]  /*07f0*/  STS [UR8+0x34], R3 ;  /* 0x00003403ff007988 */ /* 0x0005e20008000808 */
[----:B------:R-:W-:Y:S05]  /*0800*/  @P3 BRA `(.L_x_15) ;  /* 0x0000000000203947 */ /* 0x000fea0003800000 */
[----:B--2---:R-:W2:Y:S01]  /*0810*/  LDS R3, [UR8+0x8] ;  /* 0x00000808ff037984 */ /* 0x004ea20008000800 */
[----:B------:R-:W-:-:S05]  /*0820*/  IMAD.MOV.U32 R4, RZ, RZ, 0x780 ;  /* 0x00000780ff047424 */ /* 0x000fca00078e00ff */
[----:B--2---:R-:W-:-:S05]  /*0830*/  LOP3.LUT R3, R3, 0x300, R4, 0xd8, !PT ;  /* 0x0000030003037812 */ /* 0x004fca00078ed804 */
[----:B------:R4:W-:Y:S02]  /*0840*/  STS [UR8+0x8], R3 ;  /* 0x00000803ff007988 */ /* 0x0009e40008000808 */
.L_x_14:
[----:B------:R-:W-:Y:S05]  /*0850*/  @P3 BRA `(.L_x_16) ;  /* 0x0000000000283947 */ /* 0x000fea0003800000 */
[----:B--2345:R-:W2:Y:S02]  /*0860*/  LDS R3, [UR8+0x8] ;  /* 0x00000808ff037984 */ /* 0x03cea40008000800 */
[----:B--2---:R-:W-:-:S05]  /*0870*/  LOP3.LUT R3, R3, 0x1800, RZ, 0xb8, !PT ;  /* 0x0000180003037812 */ /* 0x004fca00078eb8ff */
[----:B------:R3:W-:Y:S02]  /*0880*/  STS [UR8+0x8], R3 ;  /* 0x00000803ff007988 */ /* 0x0007e40008000808 */
.L_x_15:
[----:B------:R-:W-:Y:S05]  /*0890*/  @P3 BREAK.RELIABLE B0 ;  /* 0x0000000000003942 */ /* 0x000fea0003800100 */
[----:B------:R-:W-:Y:S05]  /*08a0*/  @P3 BRA `(.L_x_17) ;  /* 0x0000000000243947 */ /* 0x000fea0003800000 */
[----:B------:R-:W4:Y:S01]  /*08b0*/  LDS R4, [UR8+0x8] ;  /* 0x00000808ff047984 */ /* 0x000f220008000800 */
[----:B--23--:R-:W-:-:S05]  /*08c0*/  IMAD.MOV.U32 R3, RZ, RZ, 0x6000 ;  /* 0x00006000ff037424 */ /* 0x00cfca00078e00ff */
[----:B----4-:R-:W-:-:S04]  /*08d0*/  LOP3.LUT R3, R4, 0x4000, R3, 0xd8, !PT ;  /* 0x0000400004037812 */ /* 0x010fc800078ed803 */
[----:B------:R-:W-:-:S05]  /*08e0*/  LOP3.LUT R3, R3, 0x400000, RZ, 0xb8, !PT ;  /* 0x0040000003037812 */ /* 0x000fca00078eb8ff */
[----:B------:R2:W-:Y:S02]  /*08f0*/  STS [UR8+0x8], R3 ;  /* 0x00000803ff007988 */ /* 0x0005e40008000808 */
.L_x_16:
[----:B------:R-:W-:Y:S05]  /*0900*/  BSYNC.RELIABLE B0 ;  /* 0x0000000000007941 */ /* 0x000fea0003800100 */
.L_x_13:
[----:B--2345:R-:W2:Y:S02]  /*0910*/  @!P3 LDS R3, [UR8+0x8] ;  /* 0x00000808ff03b984 */ /* 0x03cea40008000800 */
[----:B--2---:R-:W-:-:S05]  /*0920*/  @!P3 LOP3.LUT R3, R3, 0x8000, RZ, 0xb8, !PT ;  /* 0x000080000303b812 */ /* 0x004fca00078eb8ff */
[----:B------:R4:W-:Y:S02]  /*0930*/  @!P3 STS [UR8+0x8], R3 ;  /* 0x00000803ff00b988 */ /* 0x0009e40008000808 */
.L_x_17:
[----:B------:R-:W-:Y:S05]  /*0940*/  BSYNC.RECONVERGENT B1 ;  /* 0x0000000000017941 */ /* 0x000fea0003800200 */
.L_x_12:
[----:B------:R-:W-:Y:S05]  /*0950*/  WARPSYNC.ALL ;  /* 0x0000000000007948 */ /* 0x000fea0003800000 */
[----:B------:R-:W-:Y:S01]  /*0960*/  NOP ;  /* 0x0000000000007918 */ /* 0x000fe20000000000 */
[----:B------:R-:W-:Y:S05]  /*0970*/  @P0 BRA `(.L_x_18) ;  /* 0x0000000000300947 */ /* 0x000fea0003800000 */
[----:B--234-:R-:W2:Y:S01]  /*0980*/  S2R R3, SR_LANEID ;  /* 0x0000000000037919 */ /* 0x01cea20000000000 */
[----:B------:R-:W-:Y:S05]  /*0990*/  WARPSYNC.ALL ;  /* 0x0000000000007948 */ /* 0x000fea0003800000 */
[----:B------:R-:W-:Y:S01]  /*09a0*/  NOP ;  /* 0x0000000000007918 */ /* 0x000fe20000000000 */
[----:B--2---:R-:W-:-:S05]  /*09b0*/  IMAD.SHL.U32 R3, R3, 0x4, RZ ;  /* 0x0000000403037824 */ /* 0x004fca00078e00ff */
[----:B------:R-:W2:Y:S01]  /*09c0*/  LDS R7, [R3+UR8] ;  /* 0x0000000803077984 */ /* 0x000ea20008000800 */
[----:B------:R-:W-:-:S05]  /*09d0*/  IADD3 R4, P1, PT, R3, UR24, RZ ;  /* 0x0000001803047c10 */ /* 0x000fca000ff3e0ff */
[----:B------:R-:W-:-:S05]  /*09e0*/  IMAD.X R5, RZ, RZ, UR25, P1 ;  /* 0x00000019ff057e24 */ /* 0x000fca00088e06ff */
[----:B--2---:R5:W2:Y:S01]  /*09f0*/  ATOMG.E.EXCH.STRONG.GPU PT, RZ, [R4], R7 ;  /* 0x0000000704ff73a8 */ /* 0x004aa200041ee100 */
[----:B------:R-:W-:-:S04]  /*0a00*/  DEPBAR {5,4,3,2,1,0} ;  /* 0x0000003f0000791a */ /* 0x000fc80000000000 */
[----:B------:R-:W3:Y:S02]  /*0a10*/  CCTL.E.C.LDCU.IV.DEEP [UR24] ;  /* 0x0000000018007540 */ /* 0x000ee40009c08000 */
[----:B---3--:R5:W-:Y:S01]  /*0a20*/  UTMACCTL.IV [UR24] ;  /* 0x00000000180079b9 */ /* 0x008be20008000000 */
[----:B------:R-:W-:Y:S01]  /*0a30*/  NOP ;  /* 0x0000000000007918 */ /* 0x000fe20000000000 */
.L_x_18:
[----:B------:R-:W-:Y:S05]  /*0a40*/  @P0 BRA `(.L_x_19) ;  /* 0x00000000000c0947 */ /* 0x000fea0003800000 */
[----:B------:R0:W-:Y:S01]  /*0a50*/  UTMACMDFLUSH ;  /* 0x00000000000079b7 */ /* 0x0001e20000000000 */
[----:B------:R-:W-:Y:S05]  /*0a60*/  @P0 BRA `(.L_x_19) ;  /* 0x0000000000040947 */ /* 0x000fea0003800000 */
[----:B------:R-:W-:-:S04]  /*0a70*/  DEPBAR.LE SB0, 0x0 ;  /* 0x000080000000791a */ /* 0x000fc80000000000 */
.L_x_19:
[----:B------:R-:W-:Y:S05]  /*0a80*/  WARPSYNC.ALL ;  /* 0x0000000000007948 */ /* 0x000fea0003800000 */
[----:B------:R-:W-:Y:S01]  /*0a90*/  NOP ;  /* 0x0000000000007918 */ /* 0x000fe20000000000 */
[----:B--2---:R-:W-:Y:S06]  /*0aa0*/  BAR.SYNC.DEFER_BLOCKING 0x0 ;  /* 0x0000000000007b1d */ /* 0x004fec0000010000 */
[----:B------:R-:W-:Y:S02]  /*0ab0*/  BSSY.RECONVERGENT B1, `(.L_x_20) ;  /* 0x000000b000017945 */ /* 0x000fe40003800200 */
[----:B------:R-:W-:Y:S06]  /*0ac0*/  BAR.SYNC.DEFER_BLOCKING 0x0 ;  /* 0x0000000000007b1d */ /* 0x000fec0000010000 */
[----:B------:R2:W-:Y:S01]  /*0ad0*/  @!P0 STS [R12], RZ ;  /* 0x000000ff0c008388 */ /* 0x0005e20000000800 */
[----:B------:R-:W-:Y:S01]  /*0ae0*/  NOP ;  /* 0x0000000000007918 */ /* 0x000fe20000000000 */
[----:B------:R-:W-:Y:S05]  /*0af0*/  @P3 BRA `(.L_x_21) ;  /* 0x0000000000183947 */ /* 0x000fea0003800000 */
[----:B---34-:R-:W3:Y:S01]  /*0b00*/  LDS R3, [UR8+0x8] ;  /* 0x00000808ff037984 */ /* 0x018ee20008000800 */
[----:B------:R-:W4:Y:S01]  /*0b10*/  LDC.64 R10, c[0x0][0x388] ;  /* 0x0000e200ff0a7b82 */ /* 0x000f220000000a00 */
[----:B-----5:R-:W-:Y:S02]  /*0b20*/  IMAD.MOV.U32 R4, RZ, RZ, 0x70 ;  /* 0x00000070ff047424 */ /* 0x020fe400078e00ff */
[----:B----4-:R4:W-:Y:S03]  /*0b30*/  STS.64 [UR8], R10 ;  /* 0x0000000aff007988 */ /* 0x0109e60008000a08 */
[----:B---3--:R-:W-:-:S05]  /*0b40*/  LOP3.LUT R3, R3, 0x10, R4, 0xd8, !PT ;  /* 0x0000001003037812 */ /* 0x008fca00078ed804 */
[----:B------:R4:W-:Y:S02]  /*0b50*/  STS [UR8+0x8], R3 ;  /* 0x00000803ff007988 */ /* 0x0009e40008000808 */
.L_x_21:
[----:B-----5:R-:W-:Y:S05]  /*0b60*/  BSYNC.RECONVERGENT B1 ;  /* 0x0000000000017941 */ /* 0x020fea0003800200 */
.L_x_20:
[----:B------:R-:W-:Y:S04]  /*0b70*/  BSSY.RECONVERGENT B2, `(.L_x_22) ;  /* 0x000000f000027945 */ /* 0x000fe80003800200 */
[----:B------:R-:W-:Y:S04]  /*0b80*/  BSSY.RELIABLE B1, `(.L_x_23) ;  /* 0x000000c000017945 */ /* 0x000fe80003800100 */
[----:B------:R-:W-:Y:S05]  /*0b90*/  @P3 BRA `(.L_x_24) ;  /* 0x0000000000283947 */ /* 0x000fea0003800000 */
[----:B---34-:R-:W3:Y:S01]  /*0ba0*/  LDS R3, [UR8+0x34] ;  /* 0x00003408ff037984 */ /* 0x018ee20008000800 */
[----:B------:R-:W-:Y:S01]  /*0bb0*/  IMAD.MOV.U32 R4, RZ, RZ, 0x1f000000 ;  /* 0x1f000000ff047424 */ /* 0x000fe200078e00ff */
[----:B------:R-:W-:Y:S05]  /*0bc0*/  @P3 BREAK.RELIABLE B1 ;  /* 0x0000000000013942 */ /* 0x000fea0003800100 */
[----:B---3--:R-:W-:-:S05]  /*0bd0*/  LOP3.LUT R3, R3, 0xff000000, R4, 0xb8, !PT ;  /* 0xff00000003037812 */ /* 0x008fca00078eb804 */
[----:B------:R3:W-:Y:S01]  /*0be0*/  STS [UR8+0x34], R3 ;  /* 0x00003403ff007988 */ /* 0x0007e20008000808 */
[----:B------:R-:W-:Y:S05]  /*0bf0*/  @P3 BRA `(.L_x_25) ;  /* 0x0000000000183947 */ /* 0x000fea0003800000 */
[----:B------:R-:W4:Y:S01]  /*0c00*/  LDS R4, [UR8+0x38] ;  /* 0x00003808ff047984 */ /* 0x000f220008000800 */
[----:B---3--:R-:W-:-:S05]  /*0c10*/  IMAD.MOV.U32 R3, RZ, RZ, 0x7f ;  /* 0x0000007fff037424 */ /* 0x008fca00078e00ff */
[----:B----4-:R-:W-:-:S05]  /*0c20*/  LOP3.LUT R3, R4, 0xff, R3, 0xb8, !PT ;  /* 0x000000ff04037812 */ /* 0x010fca00078eb803 */
[----:B------:R5:W-:Y:S02]  /*0c30*/  STS [UR8+0x38], R3 ;  /* 0x00003803ff007988 */ /* 0x000be40008000808 */
.L_x_24:
[----:B------:R-:W-:Y:S05]  /*0c40*/  BSYNC.RELIABLE B1 ;  /* 0x0000000000017941 */ /* 0x000fea0003800100 */
.L_x_23:
[----:B------:R2:W-:Y:S02]  /*0c50*/  @!P3 STS [UR8+0x20], R9 ;  /* 0x00002009ff00b988 */ /* 0x0005e40008000808 */
.L_x_25:
[----:B------:R-:W-:Y:S05]  /*0c60*/  BSYNC.RECONVERGENT B2 ;  /* 0x0000000000027941 */ /* 0x000fea0003800200 */
.L_x_22:
[----:B------:R-:W-:Y:S05]  /*0c70*/  WARPSYNC.ALL ;  /* 0x0000000000007948 */ /* 0x000fea0003800000 */
[----:B------:R-:W-:Y:S01]  /*0c80*/  NOP ;  /* 0x0000000000007918 */ /* 0x000fe20000000000 */
[----:B---345:R-:W3:Y:S01]  /*0c90*/  LDC R3, c[0x0][0x39c] ;  /* 0x0000e700ff037b82 */ /* 0x038ee20000000800 */
[----:B------:R-:W-:Y:S01]  /*0ca0*/  BSSY.RECONVERGENT B2, `(.L_x_26) ;  /* 0x0000010000027945 */ /* 0x000fe20003800200 */
[----:B---3--:R-:W-:-:S05]  /*0cb0*/  VIADD R3, R3, 0xffffffff ;  /* 0xffffffff03037836 */ /* 0x008fca0000000000 */
[----:B------:R3:W-:Y:S01]  /*0cc0*/  @!P3 STS [UR8+0x24], R3 ;  /* 0x00002403ff00b988 */ /* 0x0007e20008000808 */
[----:B------:R-:W-:Y:S05]  /*0cd0*/  @P3 BRA `(.L_x_27) ;  /* 0x0000000000303947 */ /* 0x000fea0003800000 */
[----:B------:R-:W4:Y:S01]  /*0ce0*/  LDS R5, [UR8+0x34] ;  /* 0x00003408ff057984 */ /* 0x000f220008000800 */
[----:B------:R-:W5:Y:S03]  /*0cf0*/  LDC.64 R10, c[0x0][0x3b0] ;  /* 0x0000ec00ff0a7b82 */ /* 0x000f660000000a00 */
[----:B------:R-:W2:Y:S01]  /*0d00*/  LDS R4, [UR8+0x1c] ;  /* 0x00001c08ff047984 */ /* 0x000ea20008000800 */
[C---:B-----5:R-:W-:Y:S01]  /*0d10*/  SHF.L.U64.HI R8, R10.reuse, 0x1, R11 ;  /* 0x000000010a087819 */ /* 0x060fe2000001020b */
[----:B------:R-:W-:-:S03]  /*0d20*/  IMAD.SHL.U32 R7, R10, 0x2, RZ ;  /* 0x000000020a077824 */ /* 0x000fc600078e00ff */
[--C-:B--2---:R-:W-:Y:S02]  /*0d30*/  SHF.R.U32.HI R9, RZ, 0x4, R8.reuse ;  /* 0x00000004ff097819 */ /* 0x104fe40000011608 */
[----:B------:R-:W-:-:S05]  /*0d40*/  SHF.R.U64 R7, R7, 0x4, R8 ;  /* 0x0000000407077819 */ /* 0x000fca0000001208 */
[----:B------:R5:W-:Y:S01]  /*0d50*/  STS [UR8+0xc], R7 ;  /* 0x00000c07ff007988 */ /* 0x000be20008000808 */
[----:B----4-:R-:W-:Y:S02]  /*0d60*/  LOP3.LUT R5, R5, 0x7, RZ, 0xb8, !PT ;  /* 0x0000000705057812 */ /* 0x010fe400078eb8ff */
[----:B------:R-:W-:-:S03]  /*0d70*/  LOP3.LUT R4, R4, 0xf, R9, 0xb8, !PT ;  /* 0x0000000f04047812 */ /* 0x000fc600078eb809 */
[----:B------:R5:W-:Y:S04]  /*0d80*/  STS [UR8+0x34], R5 ;  /* 0x00003405ff007988 */ /* 0x000be80008000808 */
[----:B------:R5:W-:Y:S02]  /*0d90*/  STS [UR8+0x1c], R4 ;  /* 0x00001c04ff007988 */ /* 0x000be40008000808 */
.L_x_27:
[----:B------:R-:W-:Y:S05]  /*0da0*/  BSYNC.RECONVERGENT B2 ;  /* 0x0000000000027941 */ /* 0x000fea0003800200 */
.L_x_26:
[----:B------:R-:W-:Y:S04]  /*0db0*/  BSSY.RECONVERGENT B3, `(.L_x_28) ;  /* 0x000001a000037945 */ /* 0x000fe80003800200 */
[----:B------:R-:W-:Y:S04]  /*0dc0*/  BSSY.RELIABLE B2, `(.L_x_29) ;  /* 0x0000015000027945 */ /* 0x000fe80003800100 */
[----:B------:R-:W-:Y:S05]  /*0dd0*/  @P3 BRA `(.L_x_30) ;  /* 0x0000000000203947 */ /* 0x000fea0003800000 */
[----:B-----5:R-:W4:Y:S02]  /*0de0*/  LDS R4, [UR8+0x34] ;  /* 0x00003408ff047984 */ /* 0x020f240008000800 */
[----:B----4-:R-:W-:-:S05]  /*0df0*/  LOP3.LUT R4, R4, 0x38, RZ, 0xb8, !PT ;  /* 0x0000003804047812 */ /* 0x010fca00078eb8ff */
[----:B------:R4:W-:Y:S01]  /*0e00*/  STS [UR8+0x34], R4 ;  /* 0x00003404ff007988 */ /* 0x0009e20008000808 */
[----:B------:R-:W-:Y:S05]  /*0e10*/  @P3 BRA `(.L_x_31) ;  /* 0x0000000000203947 */ /* 0x000fea0003800000 */
[----:B----4-:R-:W4:Y:S01]  /*0e20*/  LDS R4, [UR8+0x8] ;  /* 0x00000808ff047984 */ /* 0x010f220008000800 */
[----:B------:R-:W-:-:S05]  /*0e30*/  IMAD.MOV.U32 R5, RZ, RZ, 0x780 ;  /* 0x00000780ff057424 */ /* 0x000fca00078e00ff */
[----:B----4-:R-:W-:-:S05]  /*0e40*/  LOP3.LUT R4, R4, 0x300, R5, 0xd8, !PT ;  /* 0x0000030004047812 */ /* 0x010fca00078ed805 */
[----:B------:R4:W-:Y:S02]  /*0e50*/  STS [UR8+0x8], R4 ;  /* 0x00000804ff007988 */ /* 0x0009e40008000808 */
.L_x_30:
[----:B------:R-:W-:Y:S05]  /*0e60*/  @P3 BRA `(.L_x_32) ;  /* 0x0000000000283947 */ /* 0x000fea0003800000 */
[----:B----45:R-:W4:Y:S02]  /*0e70*/  LDS R4, [UR8+0x8] ;  /* 0x00000808ff047984 */ /* 0x030f240008000800 */
[----:B----4-:R-:W-:-:S05]  /*0e80*/  LOP3.LUT R4, R4, 0x1800, RZ, 0xb8, !PT ;  /* 0x0000180004047812 */ /* 0x010fca00078eb8ff */
[----:B------:R5:W-:Y:S02]  /*0e90*/  STS [UR8+0x8], R4 ;  /* 0x00000804ff007988 */ /* 0x000be40008000808 */
.L_x_31:
[----:B------:R-:W-:Y:S05]  /*0ea0*/  @P3 BREAK.RELIABLE B2 ;  /* 0x0000000000023942 */ /* 0x000fea0003800100 */
[----:B------:R-:W-:Y:S05]  /*0eb0*/  @P3 BRA `(.L_x_33) ;  /* 0x0000000000243947 */ /* 0x000fea0003800000 */
[----:B----45:R-:W4:Y:S01]  /*0ec0*/  LDS R4, [UR8+0x8] ;  /* 0x00000808ff047984 */ /* 0x030f220008000800 */
[----:B------:R-:W-:-:S05]  /*0ed0*/  IMAD.MOV.U32 R5, RZ, RZ, 0x6000 ;  /* 0x00006000ff057424 */ /* 0x000fca00078e00ff */
[----:B----4-:R-:W-:-:S04]  /*0ee0*/  LOP3.LUT R4, R4, 0x4000, R5, 0xd8, !PT ;  /* 0x0000400004047812 */ /* 0x010fc800078ed805 */
[----:B------:R-:W-:-:S05]  /*0ef0*/  LOP3.LUT R4, R4, 0x400000, RZ, 0xb8, !PT ;  /* 0x0040000004047812 */ /* 0x000fca00078eb8ff */
[----:B------:R4:W-:Y:S02]  /*0f00*/  STS [UR8+0x8], R4 ;  /* 0x00000804ff007988 */ /* 0x0009e40008000808 */
.L_x_32:
[----:B------:R-:W-:Y:S05]  /*0f10*/  BSYNC.RELIABLE B2 ;  /* 0x0000000000027941 */ /* 0x000fea0003800100 */
.L_x_29:
[----:B----45:R-:W4:Y:S02]  /*0f20*/  @!P3 LDS R4, [UR8+0x8] ;  /* 0x00000808ff04b984 */ /* 0x030f240008000800 */
[----:B----4-:R-:W-:-:S05]  /*0f30*/  @!P3 LOP3.LUT R4, R4, 0x8000, RZ, 0xb8, !PT ;  /* 0x000080000404b812 */ /* 0x010fca00078eb8ff */
[----:B------:R4:W-:Y:S02]  /*0f40*/  @!P3 STS [UR8+0x8], R4 ;  /* 0x00000804ff00b988 */ /* 0x0009e40008000808 */
.L_x_33:
[----:B------:R-:W-:Y:S05]  /*0f50*/  BSYNC.RECONVERGENT B3 ;  /* 0x0000000000037941 */ /* 0x000fea0003800200 */
.L_x_28:
[----:B------:R-:W-:Y:S05]  /*0f60*/  WARPSYNC.ALL ;  /* 0x0000000000007948 */ /* 0x000fea0003800000 */
[----:B------:R-:W-:Y:S01]  /*0f70*/  NOP ;  /* 0x0000000000007918 */ /* 0x000fe20000000000 */
[----:B------:R-:W-:-:S04]  /*0f80*/  UIADD3 UR5, UPT, UPT, UR4, 0x80, URZ ;  /* 0x0000008004057890 */ /* 0x000fc8000fffe0ff */
[----:B------:R-:W-:-:S04]  /*0f90*/  UIADD3 UR26, UP0, UPT, UR5, UR20, URZ ;  /* 0x00000014051a7290 */ /* 0x000fc8000ff1e0ff */
[----:B------:R-:W-:Y:S01]  /*0fa0*/  ULEA.HI.X.SX32 UR27, UR5, UR21, 0x1, UP0 ;  /* 0x00000015051b7291 */ /* 0x000fe200080f0eff */
[----:B------:R-:W-:Y:S11]  /*0fb0*/  @P0 BRA `(.L_x_34) ;  /* 0x0000000000300947 */ /* 0x000ff60003800000 */
[----:B----45:R-:W4:Y:S01]  /*0fc0*/  S2R R4, SR_LANEID ;  /* 0x0000000000047919 */ /* 0x030f220000000000 */
[----:B------:R-:W-:Y:S05]  /*0fd0*/  WARPSYNC.ALL ;  /* 0x0000000000007948 */ /* 0x000fea0003800000 */
[----:B------:R-:W-:Y:S01]  /*0fe0*/  NOP ;  /* 0x0000000000007918 */ /* 0x000fe20000000000 */
[----:B----4-:R-:W-:-:S05]  /*0ff0*/  IMAD.SHL.U32 R8, R4, 0x4, RZ ;  /* 0x0000000404087824 */ /* 0x010fca00078e00ff */
[----:B------:R-:W4:Y:S01]  /*1000*/  LDS R7, [R8+UR8] ;  /* 0x0000000808077984 */ /* 0x000f220008000800 */
[----:B------:R-:W-:-:S05]  /*1010*/  IADD3 R4, P1, PT, R8, UR26, RZ ;  /* 0x0000001a08047c10 */ /* 0x000fca000ff3e0ff */
[----:B------:R-:W-:-:S05]  /*1020*/  IMAD.X R5, RZ, RZ, UR27, P1 ;  /* 0x0000001bff057e24 */ /* 0x000fca00088e06ff */
[----:B----4-:R4:W5:Y:S01]  /*1030*/  ATOMG.E.EXCH.STRONG.GPU PT, RZ, [R4], R7 ;  /* 0x0000000704ff73a8 */ /* 0x01096200041ee100 */
[----:B------:R-:W-:-:S04]  /*1040*/  DEPBAR {5,4,3,2,1,0} ;  /* 0x0000003f0000791a */ /* 0x000fc80000000000 */
[----:B------:R-:W2:Y:S02]  /*1050*/  CCTL.E.C.LDCU.IV.DEEP [UR26] ;  /* 0x000000001a007540 */ /* 0x000ea40009c08000 */
[----:B--2---:R4:W-:Y:S01]  /*1060*/  UTMACCTL.IV [UR26] ;  /* 0x000000001a0079b9 */ /* 0x0049e20008000000 */
[----:B------:R-:W-:Y:S01]  /*1070*/  NOP ;  /* 0x0000000000007918 */ /* 0x000fe20000000000 */
.L_x_34:
[----:B------:R-:W-:Y:S05]  /*1080*/  @P0 BRA `(.L_x_35) ;  /* 0x00000000000c0947 */ /* 0x000fea0003800000 */
[----:B------:R0:W-:Y:S01]  /*1090*/  UTMACMDFLUSH ;  /* 0x00000000000079b7 */ /* 0x0001e20000000000 */
[----:B------:R-:W-:Y:S05]  /*10a0*/  @P0 BRA `(.L_x_35) ;  /* 0x0000000000040947 */ /* 0x000fea0003800000 */
[----:B------:R-:W-:-:S04]  /*10b0*/  DEPBAR.LE SB0, 0x0 ;  /* 0x000080000000791a */ /* 0x000fc80000000000 */
.L_x_35:
[----:B------:R-:W-:Y:S05]  /*10c0*/  WARPSYNC.ALL ;  /* 0x0000000000007948 */ /* 0x000fea0003800000 */
[----:B------:R-:W-:Y:S01]  /*10d0*/  NOP ;  /* 0x0000000000007918 */ /* 0x000fe20000000000 */
[----:B-----5:R-:W-:Y:S06]  /*10e0*/  BAR.SYNC.DEFER_BLOCKING 0x0 ;  /* 0x0000000000007b1d */ /* 0x020fec0000010000 */
[----:B------:R-:W-:Y:S02]  /*10f0*/  BSSY.RECONVERGENT B3, `(.L_x_36) ;  /* 0x000000b000037945 */ /* 0x000fe40003800200 */
[----:B------:R-:W-:Y:S06]  /*1100*/  BAR.SYNC.DEFER_BLOCKING 0x0 ;  /* 0x0000000000007b1d */ /* 0x000fec0000010000 */
[----:B------:R5:W-:Y:S01]  /*1110*/  @!P0 STS [R12], RZ ;  /* 0x000000ff0c008388 */ /* 0x000be20000000800 */
[----:B------:R-:W-:Y:S01]  /*1120*/  NOP ;  /* 0x0000000000007918 */ /* 0x000fe20000000000 */
[----:B------:R-:W-:Y:S05]  /*1130*/  @P3 BRA `(.L_x_37) ;  /* 0x0000000000183947 */ /* 0x000fea0003800000 */
[----:B----4-:R-:W4:Y:S01]  /*1140*/  LDS R4, [UR8+0x8] ;  /* 0x00000808ff047984 */ /* 0x010f220008000800 */
[----:B--2---:R-:W2:Y:S01]  /*1150*/  LDC.64 R8, c[0x0][0x390] ;  /* 0x0000e400ff087b82 */ /* 0x004ea20000000a00 */
[----:B------:R-:W-:Y:S02]  /*1160*/  IMAD.MOV.U32 R5, RZ, RZ, 0x70 ;  /* 0x00000070ff057424 */ /* 0x000fe400078e00ff */
[----:B--2---:R2:W-:Y:S03]  /*1170*/  STS.64 [UR8], R8 ;  /* 0x00000008ff007988 */ /* 0x0045e60008000a08 */
[----:B----4-:R-:W-:-:S05]  /*1180*/  LOP3.LUT R4, R4, 0x10, R5, 0xd8, !PT ;  /* 0x0000001004047812 */ /* 0x010fca00078ed805 */
[----:B------:R2:W-:Y:S02]  /*1190*/  STS [UR8+0x8], R4 ;  /* 0x00000804ff007988 */ /* 0x0005e40008000808 */
.L_x_37:
[----:B----4-:R-:W-:Y:S05]  /*11a0*/  BSYNC.RECONVERGENT B3 ;  /* 0x0000000000037941 */ /* 0x010fea0003800200 */
.L_x_36:
[----:B------:R-:W-:Y:S04]  /*11b0*/  BSSY.RECONVERGENT B4, `(.L_x_38) ;  /* 0x0000011000047945 */ /* 0x000fe80003800200 */
[----:B------:R-:W-:Y:S04]  /*11c0*/  BSSY.RELIABLE B3, `(.L_x_39) ;  /* 0x000000e000037945 */ /* 0x000fe80003800100 */
[----:B------:R-:W-:Y:S05]  /*11d0*/  @P3 BRA `(.L_x_40) ;  /* 0x0000000000243947 */ /* 0x000fea0003800000 */
[----:B--2---:R-:W2:Y:S01]  /*11e0*/  LDS R4, [UR8+0x34] ;  /* 0x00003408ff047984 */ /* 0x004ea20008000800 */
[----:B------:R-:W-:-:S05]  /*11f0*/  IMAD.MOV.U32 R5, RZ, RZ, 0x3f000000 ;  /* 0x3f000000ff057424 */ /* 0x000fca00078e00ff */
[----:B--2---:R-:W-:-:S05]  /*1200*/  LOP3.LUT R4, R4, 0xff000000, R5, 0xb8, !PT ;  /* 0xff00000004047812 */ /* 0x004fca00078eb805 */
[----:B------:R2:W-:Y:S01]  /*1210*/  STS [UR8+0x34], R4 ;  /* 0x00003404ff007988 */ /* 0x0005e20008000808 */
[----:B------:R-:W-:Y:S05]  /*1220*/  @P3 BRA `(.L_x_41) ;  /* 0x00000000001c3947 */ /* 0x000fea0003800000 */
[----:B--2---:R-:W2:Y:S01]  /*1230*/  LDS R4, [UR8+0x38] ;  /* 0x00003808ff047984 */ /* 0x004ea20008000800 */
[----:B------:R-:W-:-:S05]  /*1240*/  IMAD.MOV.U32 R5, RZ, RZ, 0x3f ;  /* 0x0000003fff057424 */ /* 0x000fca00078e00ff */
[----:B--2---:R-:W-:-:S05]  /*1250*/  LOP3.LUT R4, R4, 0xff, R5, 0xb8, !PT ;  /* 0x000000ff04047812 */ /* 0x004fca00078eb805 */
[----:B------:R4:W-:Y:S02]  /*1260*/  STS [UR8+0x38], R4 ;  /* 0x00003804ff007988 */ /* 0x0009e40008000808 */
.L_x_40:
[----:B------:R-:W-:Y:S05]  /*1270*/  @P3 BREAK.RELIABLE B3 ;  /* 0x0000000000033942 */ /* 0x000fea0003800100 */
[----:B------:R-:W-:Y:S05]  /*1280*/  @P3 BRA `(.L_x_42) ;  /* 0x00000000000c3947 */ /* 0x000fea0003800000 */
[----:B------:R2:W-:Y:S02]  /*1290*/  STS [UR8+0x20], R3 ;  /* 0x00002003ff007988 */ /* 0x0005e40008000808 */
.L_x_41:
[----:B------:R-:W-:Y:S05]  /*12a0*/  BSYNC.RELIABLE B3 ;  /* 0x0000000000037941 */ /* 0x000fea0003800100 */
.L_x_39:
[----:B------:R2:W-:Y:S02]  /*12b0*/  @!P3 STS [UR8+0x24], R2 ;  /* 0x00002402ff00b988 */ /* 0x0005e40008000808 */
.L_x_42:
[----:B------:R-:W-:Y:S05]  /*12c0*/  BSYNC.RECONVERGENT B4 ;  /* 0x0000000000047941 */ /* 0x000fea0003800200 */
.L_x_38:
[----:B------:R-:W-:Y:S05]  /*12d0*/  WARPSYNC.ALL ;  /* 0x0000000000007948 */ /* 0x000fea0003800000 */
[----:B------:R-:W-:Y:S01]  /*12e0*/  NOP ;  /* 0x0000000000007918 */ /* 0x000fe20000000000 */
[----:B------:R-:W-:Y:S04]  /*12f0*/  BSSY.RECONVERGENT B4, `(.L_x_43) ;  /* 0x000000e000047945 */ /* 0x000fe80003800200 */
[----:B------:R-:W-:Y:S05]  /*1300*/  @P3 BRA `(.L_x_44) ;  /* 0x0000000000303947 */ /* 0x000fea0003800000 */
[----:B--23--:R-:W2:Y:S01]  /*1310*/  LDS R3, [UR8+0x34] ;  /* 0x00003408ff037984 */ /* 0x00cea20008000800 */
[----:B----4-:R-:W3:Y:S03]  /*1320*/  LDC.64 R4, c[0x0][0x3b8] ;  /* 0x0000ee00ff047b82 */ /* 0x010ee60000000a00 */
        /* <DEDUP_REMOVED lines=10> */
.L_x_44:
[----:B------:R-:W-:Y:S05]  /*13d0*/  BSYNC.RECONVERGENT B4 ;  /* 0x0000000000047941 */ /* 0x000fea0003800200 */
.L_x_43:
[----:B------:R-:W-:Y:S04]  /*13e0*/  BSSY.RECONVERGENT B5, `(.L_x_45) ;  /* 0x000001a000057945 */ /* 0x000fe80003800200 */
[----:B------:R-:W-:Y:S04]  /*13f0*/  BSSY.RELIABLE B4, `(.L_x_46) ;  /* 0x0000015000047945 */ /* 0x000fe80003800100 */
[----:B------:R-:W-:Y:S05]  /*1400*/  @P3 BRA `(.L_x_47) ;  /* 0x0000000000203947 */ /* 0x000fea0003800000 */
[----:B--23--:R-:W2:Y:S02]  /*1410*/  LDS R2, [UR8+0x34] ;  /* 0x00003408ff027984 */ /* 0x00cea40008000800 */
[----:B--2---:R-:W-:-:S05]  /*1420*/  LOP3.LUT R2, R2, 0x38, RZ, 0xb8, !PT ;  /* 0x0000003802027812 */ /* 0x004fca00078eb8ff */
[----:B------:R2:W-:Y:S01]  /*1430*/  STS [UR8+0x34], R2 ;  /* 0x00003402ff007988 */ /* 0x0005e20008000808 */
[----:B------:R-:W-:Y:S05]  /*1440*/  @P3 BRA `(.L_x_48) ;  /* 0x0000000000203947 */ /* 0x000fea0003800000 */
[----:B--2---:R-:W2:Y:S01]  /*1450*/  LDS R2, [UR8+0x8] ;  /* 0x00000808ff027984 */ /* 0x004ea20008000800 */
[----:B------:R-:W-:-:S05]  /*1460*/  IMAD.MOV.U32 R3, RZ, RZ, 0x780 ;  /* 0x00000780ff037424 */ /* 0x000fca00078e00ff */
[----:B--2---:R-:W-:-:S05]  /*1470*/  LOP3.LUT R2, R2, 0x300, R3, 0xd8, !PT ;  /* 0x0000030002027812 */ /* 0x004fca00078ed803 */
[----:B------:R2:W-:Y:S02]  /*1480*/  STS [UR8+0x8], R2 ;  /* 0x00000802ff007988 */ /* 0x0005e40008000808 */
.L_x_47:
[----:B------:R-:W-:Y:S05]  /*1490*/  @P3 BRA `(.L_x_49) ;  /* 0x0000000000283947 */ /* 0x000fea0003800000 */
[----:B--23--:R-:W2:Y:S02]  /*14a0*/  LDS R2, [UR8+0x8] ;  /* 0x00000808ff027984 */ /* 0x00cea40008000800 */
[----:B--2---:R-:W-:-:S05]  /*14b0*/  LOP3.LUT R2, R2, 0x1800, RZ, 0xb8, !PT ;  /* 0x0000180002027812 */ /* 0x004fca00078eb8ff */
[----:B------:R3:W-:Y:S02]  /*14c0*/  STS [UR8+0x8], R2 ;  /* 0x00000802ff007988 */ /* 0x0007e40008000808 */
.L_x_48:
[----:B------:R-:W-:Y:S05]  /*14d0*/  @P3 BREAK.RELIABLE B4 ;  /* 0x0000000000043942 */ /* 0x000fea0003800100 */
[----:B------:R-:W-:Y:S05]  /*14e0*/  @P3 BRA `(.L_x_50) ;  /* 0x0000000000243947 */ /* 0x000fea0003800000 */
[----:B--23--:R-:W2:Y:S01]  /*14f0*/  LDS R2, [UR8+0x8] ;  /* 0x00000808ff027984 */ /* 0x00cea20008000800 */
[----:B------:R-:W-:-:S05]  /*1500*/  IMAD.MOV.U32 R3, RZ, RZ, 0x6000 ;  /* 0x00006000ff037424 */ /* 0x000fca00078e00ff */
[----:B--2---:R-:W-:-:S04]  /*1510*/  LOP3.LUT R2, R2, 0x6000, R3, 0xd8, !PT ;  /* 0x0000600002027812 */ /* 0x004fc800078ed803 */
[----:B------:R-:W-:-:S05]  /*1520*/  LOP3.LUT R2, R2, 0x400000, RZ, 0xb8, !PT ;  /* 0x0040000002027812 */ /* 0x000fca00078eb8ff */
[----:B------:R2:W-:Y:S02]  /*1530*/  STS [UR8+0x8], R2 ;  /* 0x00000802ff007988 */ /* 0x0005e40008000808 */
.L_x_49:
[----:B------:R-:W-:Y:S05]  /*1540*/  BSYNC.RELIABLE B4 ;  /* 0x0000000000047941 */ /* 0x000fea0003800100 */
.L_x_46:
[----:B--23--:R-:W2:Y:S02]  /*1550*/  @!P3 LDS R2, [UR8+0x8] ;  /* 0x00000808ff02b984 */ /* 0x00cea40008000800 */
[----:B--2---:R-:W-:-:S05]  /*1560*/  @!P3 LOP3.LUT R2, R2, 0x8000, RZ, 0xb8, !PT ;  /* 0x000080000202b812 */ /* 0x004fca00078eb8ff */
[----:B------:R2:W-:Y:S02]  /*1570*/  @!P3 STS [UR8+0x8], R2 ;  /* 0x00000802ff00b988 */ /* 0x0005e40008000808 */
.L_x_50:
[----:B------:R-:W-:Y:S05]  /*1580*/  BSYNC.RECONVERGENT B5 ;  /* 0x0000000000057941 */ /* 0x000fea0003800200 */
.L_x_45:
[----:B------:R-:W-:Y:S05]  /*1590*/  WARPSYNC.ALL ;  /* 0x0000000000007948 */ /* 0x000fea0003800000 */
[----:B------:R-:W-:Y:S01]  /*15a0*/  NOP ;  /* 0x0000000000007918 */ /* 0x000fe20000000000 */
[----:B------:R-:W-:-:S04]  /*15b0*/  UIADD3 UR4, UPT, UPT, UR4, 0x100, URZ ;  /* 0x0000010004047890 */ /* 0x000fc8000fffe0ff */
[----:B------:R-:W-:-:S04]  /*15c0*/  UIADD3 UR20, UP0, UPT, UR4, UR20, URZ ;  /* 0x0000001404147290 */ /* 0x000fc8000ff1e0ff */
[----:B------:R-:W-:Y:S01]  /*15d0*/  ULEA.HI.X.SX32 UR21, UR4, UR21, 0x1, UP0 ;  /* 0x0000001504157291 */ /* 0x000fe200080f0eff */
[----:B------:R-:W-:Y:S11]  /*15e0*/  @P0 BRA `(.L_x_51) ;  /* 0x0000000000300947 */ /* 0x000ff60003800000 */
[----:B--23--:R-:W2:Y:S01]  /*15f0*/  S2R R2, SR_LANEID ;  /* 0x0000000000027919 */ /* 0x00cea20000000000 */
[----:B------:R-:W-:Y:S05]  /*1600*/  WARPSYNC.ALL ;  /* 0x0000000000007948 */ /* 0x000fea0003800000 */
[----:B------:R-:W-:Y:S01]  /*1610*/  NOP ;  /* 0x0000000000007918 */ /* 0x000fe20000000000 */
[----:B--2-4-:R-:W-:-:S05]  /*1620*/  IMAD.SHL.U32 R4, R2, 0x4, RZ ;  /* 0x0000000402047824 */ /* 0x014fca00078e00ff */
[----:B------:R-:W2:Y:S01]  /*1630*/  LDS R5, [R4+UR8] ;  /* 0x0000000804057984 */ /* 0x000ea20008000800 */
[----:B------:R-:W-:-:S05]  /*1640*/  IADD3 R2, P1, PT, R4, UR20, RZ ;  /* 0x0000001404027c10 */ /* 0x000fca000ff3e0ff */
[----:B------:R-:W-:-:S05]  /*1650*/  IMAD.X R3, RZ, RZ, UR21, P1 ;  /* 0x00000015ff037e24 */ /* 0x000fca00088e06ff */
[----:B--2---:R2:W3:Y:S01]  /*1660*/  ATOMG.E.EXCH.STRONG.GPU PT, RZ, [R2], R5 ;  /* 0x0000000502ff73a8 */ /* 0x0044e200041ee100 */
[----:B------:R-:W-:-:S04]  /*1670*/  DEPBAR {5,4,3,2,1,0} ;  /* 0x0000003f0000791a */ /* 0x000fc80000000000 */
[----:B------:R-:W4:Y:S02]  /*1680*/  CCTL.E.C.LDCU.IV.DEEP [UR20] ;  /* 0x0000000014007540 */ /* 0x000f240009c08000 */
[----:B----4-:R2:W-:Y:S01]  /*1690*/  UTMACCTL.IV [UR20] ;  /* 0x00000000140079b9 */ /* 0x0105e20008000000 */
[----:B------:R-:W-:Y:S01]  /*16a0*/  NOP ;  /* 0x0000000000007918 */ /* 0x000fe20000000000 */
.L_x_51:
[----:B------:R-:W-:Y:S05]  /*16b0*/  @P0 BRA `(.L_x_52) ;  /* 0x00000000000c0947 */ /* 0x000fea0003800000 */
[----:B------:R0:W-:Y:S01]  /*16c0*/  UTMACMDFLUSH ;  /* 0x00000000000079b7 */ /* 0x0001e20000000000 */
[----:B------:R-:W-:Y:S05]  /*16d0*/  @P0 BRA `(.L_x_52) ;  /* 0x0000000000040947 */ /* 0x000fea0003800000 */
[----:B------:R-:W-:-:S04]  /*16e0*/  DEPBAR.LE SB0, 0x0 ;  /* 0x000080000000791a */ /* 0x000fc80000000000 */
.L_x_52:
[----:B------:R-:W-:Y:S05]  /*16f0*/  WARPSYNC.ALL ;  /* 0x0000000000007948 */ /* 0x000fea0003800000 */
[----:B------:R-:W-:Y:S01]  /*1700*/  NOP ;  /* 0x0000000000007918 */ /* 0x000fe20000000000 */
[----:B---3--:R-:W-:Y:S01]  /*1710*/  BAR.SYNC.DEFER_BLOCKING 0x0 ;  /* 0x0000000000007b1d */ /* 0x008fe20000010000 */
[----:B--2---:R-:W-:Y:S01]  /*1720*/  SHF.R.U32.HI R2, RZ, 0x5, R0 ;  /* 0x00000005ff027819 */ /* 0x004fe20000011600 */
[----:B------:R-:W-:Y:S01]  /*1730*/  UIADD3 UR12, UPT, UPT, UR8, 0x6010, URZ ;  /* 0x00006010080c7890 */ /* 0x000fe2000fffe0ff */
[----:B------:R-:W-:Y:S01]  /*1740*/  ISETP.GE.AND P0, PT, R6, 0x1, PT ;  /* 0x000000010600780c */ /* 0x000fe20003f06270 */
[----:B------:R-:W-:Y:S01]  /*1750*/  USHF.L.U32 UR15, UR7, 0x6, URZ ;  /* 0x00000006070f7899 */ /* 0x000fe200080006ff */
[----:B------:R-:W-:Y:S01]  /*1760*/  R2UR UR22, R2 ;  /* 0x00000000021672ca */ /* 0x000fe200000e0000 */
[----:B------:R-:W-:Y:S01]  /*1770*/  VOTEU.ALL UP0, P3 ;  /* 0x0000000000ff7886 */ /* 0x000fe20001800000 */
[----:B------:R-:W-:Y:S01]  /*1780*/  UMOV UR4, 0x1 ;  /* 0x0000000100047882 */ /* 0x000fe20000000000 */
[----:B------:R-:W-:Y:S01]  /*1790*/  VOTEU.ALL UP1, P3 ;  /* 0x0000000000ff7886 */ /* 0x000fe20001820000 */
[----:B------:R-:W-:Y:S01]  /*17a0*/  USHF.L.U32 UR19, UR19, 0x7, URZ ;  /* 0x0000000713137899 */ /* 0x000fe200080006ff */
[----:B------:R-:W-:Y:S01]  /*17b0*/  BSSY.RECONVERGENT B5, `(.L_x_53) ;  /* 0x0000018000057945 */ /* 0x000fe20003800200 */
[----:B------:R-:W-:-:S04]  /*17c0*/  @!UP0 UIADD3 UR10, UPT, UPT, -UR4, 0x100000, URZ ;  /* 0x00100000040a8890 */ /* 0x000fc8000fffe1ff */
[----:B------:R-:W-:Y:S02]  /*17d0*/  @!UP0 USHF.L.U32 UR11, UR10, 0xb, URZ ;  /* 0x0000000b0a0b8899 */ /* 0x000fe400080006ff */
[----:B------:R-:W-:Y:S02]  /*17e0*/  @!UP0 USHF.L.U32 UR10, UR10, 0x1, URZ ;  /* 0x000000010a0a8899 */ /* 0x000fe400080006ff */
[----:B------:R-:W-:-:S04]  /*17f0*/  @!UP0 UIADD3 UR4, UPT, UPT, -UR4, 0x100000, URZ ;  /* 0x0010000004048890 */ /* 0x000fc8000fffe1ff */
[----:B------:R-:W-:Y:S02]  /*1800*/  @!UP0 USHF.L.U32 UR5, UR4, 0xb, URZ ;  /* 0x0000000b04058899 */ /* 0x000fe400080006ff */
[----:B------:R-:W-:Y:S01]  /*1810*/  @!UP0 USHF.L.U32 UR4, UR4, 0x1, URZ ;  /* 0x0000000104048899 */ /* 0x000fe200080006ff */
[----:B------:R-:W-:Y:S01]  /*1820*/  VOTEU.ALL UP0, P3 ;  /* 0x0000000000ff7886 */ /* 0x000fe20001800000 */
[----:B------:R-:W2:Y:S04]  /*1830*/  FENCE.VIEW.ASYNC.S ;  /* 0x00000000000073c6 */ /* 0x000ea80000000000 */
[----:B--2---:R2:W3:Y:S06]  /*1840*/  @!UP0 SYNCS.EXCH.64 URZ, [UR8+0x6000], UR10 ;  /* 0x0060000a08ff85b2 */ /* 0x0044ec0008000100 */
[----:B------:R2:W3:Y:S02]  /*1850*/  @!UP1 SYNCS.EXCH.64 URZ, [UR8+0x6010], UR4 ;  /* 0x0060100408ff95b2 */ /* 0x0004e40008000100 */
[----:B---3--:R-:W-:Y:S06]  /*1860*/  BAR.SYNC.DEFER_BLOCKING 0x0 ;  /* 0x0000000000007b1d */ /* 0x008fec0000010000 */
[----:B------:R-:W-:Y:S05]  /*1870*/  @P3 BRA `(.L_x_54) ;  /* 0x00000000002c3947 */ /* 0x000fea0003800000 */
[----:B--2---:R-:W-:Y:S02]  /*1880*/  UMOV UR4, 0x1 ;  /* 0x0000000100047882 */ /* 0x004fe40000000000 */
[----:B------:R-:W-:-:S04]  /*1890*/  UIADD3 UR10, UPT, UPT, -UR4, 0x100000, URZ ;  /* 0x00100000040a7890 */ /* 0x000fc8000fffe1ff */
[----:B------:R-:W-:Y:S02]  /*18a0*/  USHF.L.U32 UR11, UR10, 0xb, URZ ;  /* 0x0000000b0a0b7899 */ /* 0x000fe400080006ff */
[----:B------:R-:W-:Y:S02]  /*18b0*/  USHF.L.U32 UR10, UR10, 0x1, URZ ;  /* 0x000000010a0a7899 */ /* 0x000fe400080006ff */
[----:B------:R-:W-:-:S04]  /*18c0*/  UIADD3 UR4, UPT, UPT, -UR4, 0x100000, URZ ;  /* 0x0010000004047890 */ /* 0x000fc8000fffe1ff */
[----:B------:R-:W-:Y:S02]  /*18d0*/  USHF.L.U32 UR5, UR4, 0xb, URZ ;  /* 0x0000000b04057899 */ /* 0x000fe400080006ff */
[----:B------:R-:W-:Y:S01]  /*18e0*/  USHF.L.U32 UR4, UR4, 0x1, URZ ;  /* 0x0000000104047899 */ /* 0x000fe200080006ff */
[----:B------:R-:W2:Y:S03]  /*18f0*/  FENCE.VIEW.ASYNC.S ;  /* 0x00000000000073c6 */ /* 0x000ea60000000000 */
[----:B--2---:R3:W2:Y:S08]  /*1900*/  SYNCS.EXCH.64 URZ, [UR8+0x6008], UR10 ;  /* 0x0060080a08ff75b2 */ /* 0x0046b00008000100 */
[----:B------:R3:W4:Y:S02]  /*1910*/  SYNCS.EXCH.64 URZ, [UR8+0x6018], UR4 ;  /* 0x0060180408ff75b2 */ /* 0x0007240008000100 */
[----:B---3--:R-:W-:Y:S01]  /*1920*/  NOP ;  /* 0x0000000000007918 */ /* 0x008fe20000000000 */
.L_x_54:
[----:B--2---:R-:W-:Y:S05]  /*1930*/  BSYNC.RECONVERGENT B5 ;  /* 0x0000000000057941 */ /* 0x004fea0003800200 */
.L_x_53:
[----:B------:R-:W-:Y:S05]  /*1940*/  @!P0 BRA `(.L_x_55) ;  /* 0x0000000800188947 */ /* 0x000fea0003800000 */
[----:B----4-:R-:W-:Y:S01]  /*1950*/  BAR.SYNC.DEFER_BLOCKING 0x0 ;  /* 0x0000000000007b1d */ /* 0x010fe20000010000 */
[----:B------:R-:W-:Y:S01]  /*1960*/  ELECT P1, URZ, PT ;  /* 0x0000000000ff782f */ /* 0x000fe20003820000 */
[----:B------:R-:W-:Y:S01]  /*1970*/  @!P3 IMAD.MOV.U32 R2, RZ, RZ, 0x3000 ;  /* 0x00003000ff02b424 */ /* 0x000fe200078e00ff */
[----:B------:R-:W-:Y:S02]  /*1980*/  UIADD3 UR4, UPT, UPT, UR8, 0x4000, URZ ;  /* 0x0000400008047890 */ /* 0x000fe4000fffe0ff */
[----:B------:R-:W-:Y:S01]  /*1990*/  ISETP.LT.U32.AND P1, PT, R36, 0x20, P1 ;  /* 0x000000202400780c */ /* 0x000fe20000f21070 */
[----:B------:R-:W-:Y:S01]  /*19a0*/  UMOV UR7, UR15 ;  /* 0x0000000f00077c82 */ /* 0x000fe20008000000 */
[----:B------:R-:W-:Y:S01]  /*19b0*/  ELECT P0, URZ, PT ;  /* 0x0000000000ff782f */ /* 0x000fe20003800000 */
[----:B------:R-:W-:-:S03]  /*19c0*/  UMOV UR11, UR19 ;  /* 0x00000013000b7c82 */ /* 0x000fc60008000000 */
[----:B------:R-:W-:-:S07]  /*19d0*/  ISETP.LT.U32.AND P0, PT, R36, 0x20, P0 ;  /* 0x000000202400780c */ /* 0x000fce0000701070 */
[----:B------:R-:W-:Y:S01]  /*19e0*/  VOTEU.ANY UP0, P1 ;  /* 0x0000000000ff7886 */ /* 0x000fe20000800100 */
[----:B------:R-:W-:-:S04]  /*19f0*/  VOTEU.ANY UP2, P1 ;  /* 0x0000000000ff7886 */ /* 0x000fc80000840100 */
[----:B------:R-:W-:Y:S02]  /*1a00*/  @UP0 UIADD3 UR5, UPT, UPT, UR8, 0x6000, URZ ;  /* 0x0000600008050890 */ /* 0x000fe4000fffe0ff */
[----:B------:R2:W-:Y:S01]  /*1a10*/  @!P3 SYNCS.ARRIVE.TRANS64 RZ, [UR8+0x6000], R2 ;  /* 0x00600002ffffb9a7 */ /* 0x0005e20008000008 */
[----:B------:R-:W-:Y:S01]  /*1a20*/  @UP0 UMOV UR6, URZ ;  /* 0x000000ff00060c82 */ /* 0x000fe20008000000 */
[----:B------:R-:W-:Y:S01]  /*1a30*/  BAR.SYNC.DEFER_BLOCKING 0x0 ;  /* 0x0000000000007b1d */ /* 0x000fe20000010000 */
[----:B------:R-:W-:-:S05]  /*1a40*/  UISETP.NE.U32.AND UP0, UPT, UR22, URZ, UPT ;  /* 0x000000ff1600728c */ /* 0x000fca000bf05070 */
[----:B------:R-:W-:Y:S01]  /*1a50*/  VOTEU.ANY UP1, P0 ;  /* 0x0000000000ff7886 */ /* 0x000fe20000020100 */
[----:B------:R-:W-:-:S04]  /*1a60*/  VOTEU.ANY UP3, P0 ;  /* 0x0000000000ff7886 */ /* 0x000fc80000060100 */
[----:B------:R-:W-:Y:S01]  /*1a70*/  @UP1 UIADD3 UR9, UPT, UPT, UR8, 0x6000, URZ ;  /* 0x0000600008091890 */ /* 0x000fe2000fffe0ff */
[----:B------:R-:W-:Y:S01]  /*1a80*/  @UP1 UMOV UR10, URZ ;  /* 0x000000ff000a1c82 */ /* 0x000fe20008000000 */
[----:B------:R2:W-:Y:S01]  /*1a90*/  @UP2 UTMALDG.2D [UR4], [UR24] ;  /* 0x00000004180025b4 */ /* 0x0005e20008008000 */
[----:B------:R3:W-:Y:S06]  /*1aa0*/  MEMBAR.ALL.CTA ;  /* 0x0000000000007992 */ /* 0x0007ec0000008000 */
[----:B---3--:R-:W3:Y:S02]  /*1ab0*/  FENCE.VIEW.ASYNC.S ;  /* 0x00000000000073c6 */ /* 0x008ee40000000000 */
[----:B---3--:R-:W-:Y:S06]  /*1ac0*/  BAR.SYNC.DEFER_BLOCKING 0x0 ;  /* 0x0000000000007b1d */ /* 0x008fec0000010000 */
[----:B------:R2:W-:Y:S02]  /*1ad0*/  @UP3 UTMALDG.2D [UR8], [UR26] ;  /* 0x000000081a0035b4 */ /* 0x0005e40008008000 */
[----:B------:R-:W-:Y:S06]  /*1ae0*/  BAR.SYNC.DEFER_BLOCKING 0x0 ;  /* 0x0000000000007b1d */ /* 0x000fec0000010000 */
[----:B------:R-:W3:Y:S02]  /*1af0*/  SYNCS.PHASECHK.TRANS64.TRYWAIT P0, [UR8+0x6000], RZ ;  /* 0x006000ffff0075a7 */ /* 0x000ee40008001108 */
[----:B--23--:R-:W-:Y:S05]  /*1b00*/  @!P0 BRA `(.L_x_56) ;  /* 0x0000000c00608947 */ /* 0x00cfea0003800000 */
.L_x_70:
[----:B------:R-:W-:Y:S05]  /*1b10*/  BRA.U UP0, `(.L_x_57) ;  /* 0x00000001004c7547 */ /* 0x000fea000b800000 */
[----:B------:R-:W-:Y:S02]  /*1b20*/  USHF.R.U32.HI UR4, URZ, 0x4, UR4 ;  /* 0x00000004ff047899 */ /* 0x000fe40008011604 */
[----:B------:R-:W-:Y:S02]  /*1b30*/  USHF.R.U32.HI UR6, URZ, 0x4, UR8 ;  /* 0x00000004ff067899 */ /* 0x000fe40008011608 */
[----:B------:R-:W-:Y:S02]  /*1b40*/  USGXT.U32 UR4, UR4, 0xe ;  /* 0x0000000e0404789a */ /* 0x000fe40008000000 */
[----:B------:R-:W-:Y:S01]  /*1b50*/  USGXT.U32 UR6, UR6, 0xe ;  /* 0x0000000e0606789a */ /* 0x000fe20008000000 */
[----:B------:R-:W-:Y:S01]  /*1b60*/  UMOV UR10, 0xfffffffe ;  /* 0xfffffffe000a7882 */ /* 0x000fe20000000000 */
[----:B------:R-:W-:Y:S01]  /*1b70*/  UMOV UR11, 0x7fffbfdf ;  /* 0x7fffbfdf000b7882 */ /* 0x000fe20000000000 */
[----:B------:R-:W-:Y:S01]  /*1b80*/  UMOV UR5, URZ ;  /* 0x000000ff00057c82 */ /* 0x000fe20008000000 */
[----:B------:R-:W-:Y:S01]  /*1b90*/  UMOV UR7, URZ ;  /* 0x000000ff00077c82 */ /* 0x000fe20008000000 */
[----:B------:R-:W-:-:S02]  /*1ba0*/  UIADD3.64 UR16, UPT, UPT, UR4, -UR10, URZ ;  /* 0x8000000a04107297 */ /* 0x000fc4000fffe0ff */
[----:B------:R-:W-:Y:S01]  /*1bb0*/  UIADD3.64 UR10, UPT, UPT, UR6, -UR10, URZ ;  /* 0x8000000a060a7297 */ /* 0x000fe2000fffe0ff */
[----:B------:R-:W-:Y:S01]  /*1bc0*/  UMOV UR28, 0x0 ;  /* 0x00000000001c7882 */ /* 0x000fe20000000000 */
[----:B------:R-:W-:Y:S01]  /*1bd0*/  UMOV UR29, 0x4200010 ;  /* 0x04200010001d7882 */ /* 0x000fe20000000000 */
[----:B------:R-:W-:Y:S01]  /*1be0*/  UMOV UR5, 0x80004020 ;  /* 0x8000402000057882 */ /* 0x000fe20000000000 */
[----:B------:R-:W-:Y:S01]  /*1bf0*/  UMOV UR7, 0x80004020 ;  /* 0x8000402000077882 */ /* 0x000fe20000000000 */
[----:B------:R-:W-:Y:S01]  /*1c00*/  UMOV UR30, 0x0 ;  /* 0x00000000001e7882 */ /* 0x000fe20000000000 */
[----:B------:R-:W-:Y:S01]  /*1c10*/  UMOV UR31, 0x4200010 ;  /* 0x04200010001f7882 */ /* 0x000fe20000000000 */
[----:B------:R2:W-:Y:S02]  /*1c20*/  UTCHMMA gdesc[UR4], gdesc[UR6], tmem[UR23], tmem[UR28], idesc[UR29], !UPT ;  /* 0x00ff1c06040075ea */ /* 0x0005e4000f800017 */
[----:B------:R2:W-:Y:S01]  /*1c30*/  UTCHMMA gdesc[UR16], gdesc[UR10], tmem[UR23], tmem[UR30], idesc[UR31], UPT ;  /* 0x00ff1e0a100075ea */ /* 0x0005e2000b800017 */
[----:B------:R-:W-:-:S02]  /*1c40*/  NOP ;  /* 0x0000000000007918 */ /* 0x000fc40000000000 */
.L_x_57:
[----:B------:R-:W-:Y:S01]  /*1c50*/  ELECT P0, URZ, PT ;  /* 0x0000000000ff782f */ /* 0x000fe20003800000 */
[----:B--2---:R-:W-:Y:S01]  /*1c60*/  UMOV UR4, UR12 ;  /* 0x0000000c00047c82 */ /* 0x004fe20008000000 */
[----:B------:R-:W-:Y:S02]  /*1c70*/  UMOV UR5, URZ ;  /* 0x000000ff00057c82 */ /* 0x000fe40008000000 */
[----:B------:R-:W-:-:S13]  /*1c80*/  ISETP.LT.U32.AND P0, PT, R36, 0x20, P0 ;  /* 0x000000202400780c */ /* 0x000fda0000701070 */
[----:B------:R-:W-:Y:S01]  /*1c90*/  VOTEU.ANY UP0, P0 ;  /* 0x0000000000ff7886 */ /* 0x000fe20000000100 */
[----:B------:R-:W-:Y:S01]  /*1ca0*/  VOTEU.ANY UP1, P0 ;  /* 0x0000000000ff7886 */ /* 0x000fe20000020100 */
[----:B------:R-:W-:-:S03]  /*1cb0*/  ISETP.GE.U32.AND P0, PT, R6, 0x21, PT ;  /* 0x000000210600780c */ /* 0x000fc60003f06070 */
[----:B------:R-:W-:Y:S02]  /*1cc0*/  @UP0 UMOV UR4, UR4 ;  /* 0x0000000400040c82 */ /* 0x000fe40008000000 */
[----:B------:R2:W-:Y:S01]  /*1cd0*/  @UP1 UTCBAR [UR4], URZ ;  /* 0x000000ff040013e9 */ /* 0x0005e200080000ff */
[----:B------:R-:W-:Y:S06]  /*1ce0*/  BAR.SYNC.DEFER_BLOCKING 0x0 ;  /* 0x0000000000007b1d */ /* 0x000fec0000010000 */
[----:B------:R-:W3:Y:S02]  /*1cf0*/  SYNCS.PHASECHK.TRANS64.TRYWAIT P1, [UR8+0x6010], RZ ;  /* 0x006010ffff0075a7 */ /* 0x000ee40008021108 */
[----:B--23--:R-:W-:Y:S05]  /*1d00*/  @!P1 BRA `(.L_x_58) ;  /* 0x0000000800ec9947 */ /* 0x00cfea0003800000 */
.L_x_71:
[----:B------:R-:W-:Y:S01]  /*1d10*/  UMOV UR4, URZ ;  /* 0x000000ff00047c82 */ /* 0x000fe20008000000 */
[----:B------:R-:W-:Y:S05]  /*1d20*/  @!P0 BRA `(.L_x_55) ;  /* 0x0000000400208947 */ /* 0x000fea0003800000 */
[----:B------:R-:W2:Y:S01]  /*1d30*/  LDCU UR29, c[0x0][0x3a0] ;  /* 0x00007400ff1d77ac */ /* 0x000ea20008000800 */
[----:B------:R-:W-:Y:S01]  /*1d40*/  UMOV UR9, 0x1 ;  /* 0x0000000100097882 */ /* 0x000fe20000000000 */
[----:B------:R-:W-:-:S05]  /*1d50*/  UMOV UR14, 0x20 ;  /* 0x00000020000e7882 */ /* 0x000fca0000000000 */
.L_x_62:
[----:B------:R-:W-:Y:S01]  /*1d60*/  BAR.SYNC.DEFER_BLOCKING 0x0 ;  /* 0x0000000000007b1d */ /* 0x000fe20000010000 */
[----:B------:R-:W-:Y:S01]  /*1d70*/  ULEA UR28, UR9, UR8, 0x3 ;  /* 0x00000008091c7291 */ /* 0x000fe2000f8e18ff */
[----:B------:R-:W-:Y:S01]  /*1d80*/  @!P3 IMAD.MOV.U32 R2, RZ, RZ, 0x3000 ;  /* 0x00003000ff02b424 */ /* 0x000fe200078e00ff */
[----:B------:R-:W-:Y:S01]  /*1d90*/  ELECT P1, URZ, PT ;  /* 0x0000000000ff782f */ /* 0x000fe20003820000 */
[----:B------:R-:W-:-:S03]  /*1da0*/  ULEA UR12, UR9, UR8, 0xc ;  /* 0x00000008090c7291 */ /* 0x000fc6000f8e60ff */
[----:B------:R-:W-:Y:S02]  /*1db0*/  ISETP.LT.U32.AND P1, PT, R36, 0x20, P1 ;  /* 0x000000202400780c */ /* 0x000fe40000f21070 */
[----:B------:R-:W-:Y:S01]  /*1dc0*/  ELECT P0, URZ, PT ;  /* 0x0000000000ff782f */ /* 0x000fe20003800000 */
[----:B------:R-:W-:-:S03]  /*1dd0*/  UIADD3 UR12, UPT, UPT, UR12, 0x4000, URZ ;  /* 0x000040000c0c7890 */ /* 0x000fc6000fffe0ff */
[----:B------:R-:W-:Y:S01]  /*1de0*/  ISETP.LT.U32.AND P0, PT, R36, 0x20, P0 ;  /* 0x000000202400780c */ /* 0x000fe20000701070 */
[----:B------:R-:W-:Y:S01]  /*1df0*/  ULEA UR16, UR9, UR8, 0xd ;  /* 0x0000000809107291 */ /* 0x000fe2000f8e68ff */
[----:B------:R-:W-:Y:S01]  /*1e00*/  UMOV UR18, UR14 ;  /* 0x0000000e00127c82 */ /* 0x000fe20008000000 */
[----:B------:R-:W-:-:S04]  /*1e10*/  USHF.L.U32 UR5, UR4, 0x1f, URZ ;  /* 0x0000001f04057899 */ /* 0x000fc800080006ff */
[----:B------:R-:W-:Y:S01]  /*1e20*/  VOTEU.ANY UP0, P1 ;  /* 0x0000000000ff7886 */ /* 0x000fe20000800100 */
[----:B------:R3:W-:Y:S04]  /*1e30*/  @!P3 SYNCS.ARRIVE.TRANS64 RZ, [UR28+0x6000], R2 ;  /* 0x00600002ffffb9a7 */ /* 0x0007e8000800001c */
[----:B------:R-:W-:Y:S01]  /*1e40*/  @UP0 UIADD3 UR13, UPT, UPT, UR28, 0x6000, URZ ;  /* 0x000060001c0d0890 */ /* 0x000fe2000fffe0ff */
[----:B------:R-:W-:Y:S01]  /*1e50*/  VOTEU.ANY UP0, P1 ;  /* 0x0000000000ff7886 */ /* 0x000fe20000800100 */
[----:B------:R-:W-:Y:S01]  /*1e60*/  BAR.SYNC.DEFER_BLOCKING 0x0 ;  /* 0x0000000000007b1d */ /* 0x000fe20000010000 */
[----:B---3--:R-:W-:-:S05]  /*1e70*/  IMAD.U32 R2, RZ, RZ, UR5 ;  /* 0x00000005ff027e24 */ /* 0x008fca000f8e00ff */
[----:B------:R-:W-:-:S05]  /*1e80*/  VOTEU.ANY UP1, P0 ;  /* 0x0000000000ff7886 */ /* 0x000fca0000020100 */
[----:B------:R-:W-:Y:S01]  /*1e90*/  @UP1 UIADD3 UR17, UPT, UPT, UR28, 0x6000, URZ ;  /* 0x000060001c111890 */ /* 0x000fe2000fffe0ff */
[----:B------:R-:W-:Y:S01]  /*1ea0*/  VOTEU.ANY UP1, P0 ;  /* 0x0000000000ff7886 */ /* 0x000fe20000020100 */
[----:B------:R3:W-:Y:S01]  /*1eb0*/  @UP0 UTMALDG.2D [UR12], [UR24] ;  /* 0x0000000c180005b4 */ /* 0x0007e20008008000 */
[----:B------:R-:W-:Y:S01]  /*1ec0*/  UISETP.NE.U32.AND UP0, UPT, UR22, URZ, UPT ;  /* 0x000000ff1600728c */ /* 0x000fe2000bf05070 */
[----:B------:R4:W-:Y:S06]  /*1ed0*/  MEMBAR.ALL.CTA ;  /* 0x0000000000007992 */ /* 0x0009ec0000008000 */
[----:B----4-:R-:W4:Y:S02]  /*1ee0*/  FENCE.VIEW.ASYNC.S ;  /* 0x00000000000073c6 */ /* 0x010f240000000000 */
[----:B----4-:R-:W-:Y:S06]  /*1ef0*/  BAR.SYNC.DEFER_BLOCKING 0x0 ;  /* 0x0000000000007b1d */ /* 0x010fec0000010000 */
[----:B------:R3:W-:Y:S02]  /*1f00*/  @UP1 UTMALDG.2D [UR16], [UR26] ;  /* 0x000000101a0015b4 */ /* 0x0007e40008008000 */
[----:B------:R-:W-:Y:S06]  /*1f10*/  BAR.SYNC.DEFER_BLOCKING 0x0 ;  /* 0x0000000000007b1d */ /* 0x000fec0000010000 */
[----:B------:R-:W4:Y:S02]  /*1f20*/  SYNCS.PHASECHK.TRANS64.TRYWAIT P0, [UR28+0x6000], R2 ;  /* 0x00600002ff0075a7 */ /* 0x000f24000800111c */
[----:B---34-:R-:W-:Y:S05]  /*1f30*/  @!P0 BRA `(.L_x_59) ;  /* 0x00000008006c8947 */ /* 0x018fea0003800000 */
.L_x_72:
[----:B------:R-:W-:Y:S05]  /*1f40*/  BRA.U UP0, `(.L_x_60) ;  /* 0x00000001004c7547 */ /* 0x000fea000b800000 */
[----:B------:R-:W-:Y:S02]  /*1f50*/  USHF.R.U32.HI UR10, URZ, 0x4, UR12 ;  /* 0x00000004ff0a7899 */ /* 0x000fe4000801160c */
[----:B------:R-:W-:Y:S02]  /*1f60*/  USHF.R.U32.HI UR12, URZ, 0x4, UR16 ;  /* 0x00000004ff0c7899 */ /* 0x000fe40008011610 */
[----:B------:R-:W-:Y:S02]  /*1f70*/  USGXT.U32 UR10, UR10, 0xe ;  /* 0x0000000e0a0a789a */ /* 0x000fe40008000000 */
[----:B------:R-:W-:Y:S02]  /*1f80*/  USGXT.U32 UR12, UR12, 0xe ;  /* 0x0000000e0c0c789a */ /* 0x000fe40008000000 */
[----:B------:R-:W-:Y:S02]  /*1f90*/  UIADD3 UR16, UP0, UPT, UR10, 0x2, URZ ;  /* 0x000000020a107890 */ /* 0x000fe4000ff1e0ff */
[----:B------:R-:W-:Y:S01]  /*1fa0*/  UIADD3 UR30, UP1, UPT, UR12, 0x2, URZ ;  /* 0x000000020c1e7890 */ /* 0x000fe2000ff3e0ff */
[----:B------:R-:W-:Y:S01]  /*1fb0*/  UMOV UR5, URZ ;  /* 0x000000ff00057c82 */ /* 0x000fe20008000000 */
[----:B------:R-:W-:Y:S01]  /*1fc0*/  UMOV UR6, URZ ;  /* 0x000000ff00067c82 */ /* 0x000fe20008000000 */
[----:B------:R-:W-:-:S02]  /*1fd0*/  UIADD3.X UR17, UPT, UPT, UR5, -0x7fffbfe0, URZ, UP0, !UPT ;  /* 0x8000402005117890 */ /* 0x000fc400087fe4ff */
[----:B------:R-:W-:Y:S01]  /*1fe0*/  UIADD3.X UR31, UPT, UPT, UR6, -0x7fffbfe0, URZ, UP1, !UPT ;  /* 0x80004020061f7890 */ /* 0x000fe20008ffe4ff */
[----:B------:R-:W-:Y:S01]  /*1ff0*/  UMOV UR32, 0x0 ;  /* 0x0000000000207882 */ /* 0x000fe20000000000 */
[----:B------:R-:W-:Y:S01]  /*2000*/  UMOV UR33, 0x4200010 ;  /* 0x0420001000217882 */ /* 0x000fe20000000000 */
[----:B------:R-:W-:Y:S01]  /*2010*/  UMOV UR11, 0x80004020 ;  /* 0x80004020000b7882 */ /* 0x000fe20000000000 */
[----:B------:R-:W-:Y:S01]  /*2020*/  UMOV UR13, 0x80004020 ;  /* 0x80004020000d7882 */ /* 0x000fe20000000000 */
[----:B------:R-:W-:Y:S01]  /*2030*/  UMOV UR6, 0x0 ;  /* 0x0000000000067882 */ /* 0x000fe20000000000 */
[----:B------:R-:W-:Y:S01]  /*2040*/  UMOV UR7, 0x4200010 ;  /* 0x0420001000077882 */ /* 0x000fe20000000000 */
[----:B------:R3:W-:Y:S02]  /*2050*/  UTCHMMA gdesc[UR10], gdesc[UR12], tmem[UR23], tmem[UR32], idesc[UR33], UPT ;  /* 0x00ff200c0a0075ea */ /* 0x0007e4000b800017 */
[----:B------:R3:W-:Y:S01]  /*2060*/  UTCHMMA gdesc[UR16], gdesc[UR30], tmem[UR23], tmem[UR6], idesc[UR7], UPT ;  /* 0x00ff061e100075ea */ /* 0x0007e2000b800017 */
[----:B------:R-:W-:-:S02]  /*2070*/  NOP ;  /* 0x0000000000007918 */ /* 0x000fc40000000000 */
.L_x_60:
[----:B------:R-:W-:Y:S01]  /*2080*/  ELECT P0, URZ, PT ;  /* 0x0000000000ff782f */ /* 0x000fe20003800000 */
[----:B---3--:R-:W-:-:S03]  /*2090*/  UIADD3 UR6, UPT, UPT, UR28, 0x6010, URZ ;  /* 0x000060101c067890 */ /* 0x008fc6000fffe0ff */
[----:B------:R-:W-:Y:S01]  /*20a0*/  ISETP.LT.U32.AND P0, PT, R36, 0x20, P0 ;  /* 0x000000202400780c */ /* 0x000fe20000701070 */
[----:B------:R-:W-:-:S12]  /*20b0*/  UMOV UR7, URZ ;  /* 0x000000ff00077c82 */ /* 0x000fd80008000000 */
[----:B------:R-:W-:Y:S01]  /*20c0*/  VOTEU.ANY UP0, P0 ;  /* 0x0000000000ff7886 */ /* 0x000fe20000000100 */
[----:B------:R-:W-:-:S04]  /*20d0*/  VOTEU.ANY UP1, P0 ;  /* 0x0000000000ff7886 */ /* 0x000fc80000020100 */
[----:B------:R-:W-:Y:S02]  /*20e0*/  @UP0 UMOV UR6, UR6 ;  /* 0x0000000600060c82 */ /* 0x000fe40008000000 */
[----:B------:R3:W-:Y:S01]  /*20f0*/  @UP1 UTCBAR [UR6], URZ ;  /* 0x000000ff060013e9 */ /* 0x0007e200080000ff */
[----:B------:R-:W-:Y:S06]  /*2100*/  BAR.SYNC.DEFER_BLOCKING 0x0 ;  /* 0x0000000000007b1d */ /* 0x000fec0000010000 */
[----:B------:R-:W4:Y:S02]  /*2110*/  SYNCS.PHASECHK.TRANS64.TRYWAIT P0, [UR28+0x6010], R2 ;  /* 0x00601002ff0075a7 */ /* 0x000f24000800111c */
[----:B---34-:R-:W-:Y:S05]  /*2120*/  @!P0 BRA `(.L_x_61) ;  /* 0x0000000400fc8947 */ /* 0x018fea0003800000 */
.L_x_73:
[----:B------:R-:W-:Y:S02]  /*2130*/  UIADD3 UR9, UPT, UPT, UR9, 0x1, URZ ;  /* 0x0000000109097890 */ /* 0x000fe4000fffe0ff */
[----:B------:R-:W-:Y:S02]  /*2140*/  UIADD3 UR14, UPT, UPT, UR14, 0x20, URZ ;  /* 0x000000200e0e7890 */ /* 0x000fe4000fffe0ff */
[----:B------:R-:W-:-:S04]  /*2150*/  UISETP.NE.U32.AND UP0, UPT, UR9, 0x2, UPT ;  /* 0x000000020900788c */ /* 0x000fc8000bf05070 */
[----:B------:R-:W-:Y:S02]  /*2160*/  USEL UR5, URZ, 0x1, UP0 ;  /* 0x00000001ff057887 */ /* 0x000fe40008000000 */
[----:B------:R-:W-:Y:S02]  /*2170*/  USEL UR9, UR9, URZ, UP0 ;  /* 0x000000ff09097287 */ /* 0x000fe40008000000 */
[----:B--2---:R-:W-:Y:S02]  /*2180*/  UISETP.GE.AND UP0, UPT, UR14, UR29, UPT ;  /* 0x0000001d0e00728c */ /* 0x004fe4000bf06270 */
[----:B------:R-:W-:-:S07]  /*2190*/  ULOP3.LUT UR4, UR4, UR5, URZ, 0x3c, !UPT ;  /* 0x0000000504047292 */ /* 0x000fce000f8e3cff */
[----:B------:R-:W-:Y:S05]  /*21a0*/  BRA.U !UP0, `(.L_x_62) ;  /* 0xfffffff908ec7547 */ /* 0x000fea000b83ffff */
.L_x_55:
[----:B----4-:R-:W-:Y:S01]  /*21b0*/  BAR.SYNC.DEFER_BLOCKING 0x0 ;  /* 0x0000000000007b1d */ /* 0x010fe20000010000 */
[----:B------:R-:W-:-:S05]  /*21c0*/  IMAD.SHL.U32 R2, R0, 0x40, RZ ;  /* 0x0000004000027824 */ /* 0x000fca00078e00ff */
[----:B------:R-:W-:Y:S04]  /*21d0*/  BSSY.RECONVERGENT B5, `(.L_x_63) ;  /* 0x0000004000057945 */ /* 0x000fe80003800200 */
[----:B------:R-:W-:Y:S05]  /*21e0*/  @P3 BRA `(.L_x_64) ;  /* 0x0000000000083947 */ /* 0x000fea0003800000 */
[----:B------:R-:W2:Y:S02]  /*21f0*/  SYNCS.CCTL.IV [UR8+0x6000] ;  /* 0x00600000ff0079b1 */ /* 0x000ea40008000008 */
[----:B--2---:R-:W2:Y:S02]  /*2200*/  SYNCS.CCTL.IV [UR8+0x6010] ;  /* 0x00601000ff0079b1 */ /* 0x004ea40008000008 */
.L_x_64:
[----:B------:R-:W-:Y:S05]  /*2210*/  BSYNC.RECONVERGENT B5 ;  /* 0x0000000000057941 */ /* 0x000fea0003800200 */
.L_x_63:
[----:B--2---:R-:W-:Y:S06]  /*2220*/  BAR.SYNC.DEFER_BLOCKING 0x0 ;  /* 0x0000000000007b1d */ /* 0x004fec0000010000 */
[----:B------:R-:W-:Y:S04]  /*2230*/  BSSY.RECONVERGENT B5, `(.L_x_65) ;  /* 0x0000004000057945 */ /* 0x000fe80003800200 */
[----:B------:R-:W-:Y:S05]  /*2240*/  @P3 BRA `(.L_x_66) ;  /* 0x0000000000083947 */ /* 0x000fea0003800000 */
[----:B------:R-:W2:Y:S02]  /*2250*/  SYNCS.CCTL.IV [UR8+0x6008] ;  /* 0x00600800ff0079b1 */ /* 0x000ea40008000008 */
[----:B--2---:R-:W2:Y:S02]  /*2260*/  SYNCS.CCTL.IV [UR8+0x6018] ;  /* 0x00601800ff0079b1 */ /* 0x004ea40008000008 */
.L_x_66:
[----:B------:R-:W-:Y:S05]  /*2270*/  BSYNC.RECONVERGENT B5 ;  /* 0x0000000000057941 */ /* 0x000fea0003800200 */
.L_x_65:
[----:B------:R-:W-:Y:S01]  /*2280*/  USHF.L.U32 UR4, UR22, 0x15, URZ ;  /* 0x0000001516047899 */ /* 0x000fe200080006ff */
[----:B------:R-:W-:Y:S01]  /*2290*/  IMAD.SHL.U32 R3, R0, 0x10, RZ ;  /* 0x0000001000037824 */ /* 0x000fe200078e00ff */
[----:B------:R-:W-:Y:S01]  /*22a0*/  USHF.L.U32 UR5, UR22, 0x4, URZ ;  /* 0x0000000416057899 */ /* 0x000fe200080006ff */
[----:B------:R-:W-:Y:S01]  /*22b0*/  LOP3.LUT R2, R2, 0x3800, RZ, 0xc0, !PT ;  /* 0x0000380002027812 */ /* 0x000fe200078ec0ff */
[----:B------:R-:W-:Y:S02]  /*22c0*/  ULOP3.LUT UR4, UR4, 0x600000, URZ, 0xc0, !UPT ;  /* 0x0060000004047892 */ /* 0x000fe4000f8ec0ff */
[----:B------:R-:W-:Y:S01]  /*22d0*/  ULOP3.LUT UR5, UR5, 0x40, URZ, 0xc0, !UPT ;  /* 0x0000004005057892 */ /* 0x000fe2000f8ec0ff */
[----:B------:R-:W-:Y:S01]  /*22e0*/  LOP3.LUT R3, R2, 0x70, R3, 0xf8, !PT ;  /* 0x0000007002037812 */ /* 0x000fe200078ef803 */
[C---:B------:R-:W-:Y:S01]  /*22f0*/  IMAD.SHL.U32 R2, R0.reuse, 0x4, RZ ;  /* 0x0000000400027824 */ /* 0x040fe200078e00ff */
[----:B------:R-:W-:Y:S01]  /*2300*/  ELECT P0, URZ, PT ;  /* 0x0000000000ff782f */ /* 0x000fe20003800000 */
[----:B------:R-:W-:Y:S01]  /*2310*/  IMAD.SHL.U32 R0, R0, 0x80, RZ ;  /* 0x0000008000007824 */ /* 0x000fe200078e00ff */
[----:B------:R-:W-:-:S02]  /*2320*/  UIADD3 UR4, UPT, UPT, UR5, UR4, UR23 ;  /* 0x0000000405047290 */ /* 0x000fc4000fffe017 */
[----:B------:R-:W-:Y:S01]  /*2330*/  LOP3.LUT R3, R3, 0x40, R2, 0x78, !PT ;  /* 0x0000004003037812 */ /* 0x000fe200078e7802 */
[----:B------:R-:W-:Y:S01]  /*2340*/  ULOP3.LUT UR22, UR22, 0x1, URZ, 0xc0, !UPT ;  /* 0x0000000116167892 */ /* 0x000fe2000f8ec0ff */
[----:B------:R-:W-:Y:S01]  /*2350*/  ISETP.LT.U32.AND P0, PT, R36, 0x40, P0 ;  /* 0x000000402400780c */ /* 0x000fe20000701070 */
[----:B------:R-:W-:Y:S01]  /*2360*/  UMOV UR6, UR15 ;  /* 0x0000000f00067c82 */ /* 0x000fe20008000000 */
[----:B------:R-:W-:Y:S01]  /*2370*/  LOP3.LUT R0, R3, 0x780, R0, 0xf8, !PT ;  /* 0x0000078003007812 */ /* 0x000fe200078ef800 */
[----:B------:R-:W-:Y:S02]  /*2380*/  ULEA UR5, UR22, UR19, 0x6 ;  /* 0x0000001316057291 */ /* 0x000fe4000f8e30ff */
[----:B-----5:R-:W-:Y:S01]  /*2390*/  LDTM.16dp32bit_t0_t15.x32 R4, tmem[UR4] ;  /* 0x00000004000479ee */ /* 0x020fe20008a80000 */
[----:B------:R-:W3:Y:S01]  /*23a0*/  LDTM.16dp32bit_t16_t31.x32 R4, tmem[UR4+0x20] ;  /* 0x00002004000479ee */ /* 0x000ee20008aa0000 */
[C---:B------:R-:W-:Y:S01]  /*23b0*/  LOP3.LUT R2, R0.reuse, 0x10, RZ, 0x3c, !PT ;  /* 0x0000001000027812 */ /* 0x040fe200078e3cff */
[----:B------:R-:W-:Y:S01]  /*23c0*/  NOP ;  /* 0x0000000000007918 */ /* 0x000fe20000000000 */
[----:B------:R-:W-:Y:S01]  /*23d0*/  LOP3.LUT R3, R0, 0x20, RZ, 0x3c, !PT ;  /* 0x0000002000037812 */ /* 0x000fe200078e3cff */
[----:B------:R-:W-:-:S03]  /*23e0*/  ULEA UR4, UR22, UR8, 0xd ;  /* 0x0000000816047291 */ /* 0x000fc6000f8e68ff */
[----:B---3--:R-:W-:Y:S01]  /*23f0*/  VOTEU.ANY UP1, P0 ;  /* 0x0000000000ff7886 */ /* 0x008fe20000020100 */
[----:B------:R-:W-:Y:S01]  /*2400*/  VOTEU.ANY UP0, P0 ;  /* 0x0000000000ff7886 */ /* 0x000fe20000000100 */
[----:B------:R-:W-:Y:S02]  /*2410*/  F2FP.F16.F32.PACK_AB R4, R5, R4 ;  /* 0x000000040504723e */ /* 0x000fe400000000ff */
[----:B------:R-:W-:Y:S02]  /*2420*/  F2FP.F16.F32.PACK_AB R5, R7, R6 ;  /* 0x000000060705723e */ /* 0x000fe400000000ff */
[----:B------:R-:W-:Y:S02]  /*2430*/  F2FP.F16.F32.PACK_AB R12, R13, R12 ;  /* 0x0000000c0d0c723e */ /* 0x000fe400000000ff */
[----:B------:R-:W-:Y:S02]  /*2440*/  F2FP.F16.F32.PACK_AB R6, R9, R8 ;  /* 0x000000080906723e */ /* 0x000fe400000000ff */
[----:B------:R-:W-:-:S02]  /*2450*/  F2FP.F16.F32.PACK_AB R7, R11, R10 ;  /* 0x0000000a0b07723e */ /* 0x000fc400000000ff */
[----:B------:R-:W-:Y:S02]  /*2460*/  F2FP.F16.F32.PACK_AB R13, R15, R14 ;  /* 0x0000000e0f0d723e */ /* 0x000fe400000000ff */
[----:B------:R-:W-:Y:S01]  /*2470*/  F2FP.F16.F32.PACK_AB R20, R21, R20 ;  /* 0x000000141514723e */ /* 0x000fe200000000ff */
[----:B--2---:R2:W-:Y:S01]  /*2480*/  STS.128 [R0+UR8], R4 ;  /* 0x0000000400007988 */ /* 0x0045e20008000c08 */
[----:B------:R-:W-:Y:S02]  /*2490*/  F2FP.F16.F32.PACK_AB R14, R17, R16 ;  /* 0x00000010110e723e */ /* 0x000fe400000000ff */
[----:B------:R-:W-:Y:S02]  /*24a0*/  F2FP.F16.F32.PACK_AB R15, R19, R18 ;  /* 0x00000012130f723e */ /* 0x000fe400000000ff */
[----:B------:R-:W-:Y:S02]  /*24b0*/  F2FP.F16.F32.PACK_AB R21, R23, R22 ;  /* 0x000000161715723e */ /* 0x000fe400000000ff */
[----:B------:R-:W-:Y:S01]  /*24c0*/  F2FP.F16.F32.PACK_AB R28, R29, R28 ;  /* 0x0000001c1d1c723e */ /* 0x000fe200000000ff */
[----:B------:R2:W-:Y:S01]  /*24d0*/  STS.128 [R2+UR8], R12 ;  /* 0x0000000c02007988 */ /* 0x0005e20008000c08 */
[----:B------:R-:W-:-:S02]  /*24e0*/  F2FP.F16.F32.PACK_AB R22, R25, R24 ;  /* 0x000000181916723e */ /* 0x000fc400000000ff */
[----:B------:R-:W-:Y:S02]  /*24f0*/  F2FP.F16.F32.PACK_AB R23, R27, R26 ;  /* 0x0000001a1b17723e */ /* 0x000fe400000000ff */
[----:B------:R-:W-:Y:S02]  /*2500*/  F2FP.F16.F32.PACK_AB R29, R31, R30 ;  /* 0x0000001e1f1d723e */ /* 0x000fe400000000ff */
[----:B------:R-:W-:Y:S01]  /*2510*/  F2FP.F16.F32.PACK_AB R30, R33, R32 ;  /* 0x00000020211e723e */ /* 0x000fe200000000ff */
[----:B------:R2:W-:Y:S01]  /*2520*/  STS.128 [R3+UR8], R20 ;  /* 0x0000001403007988 */ /* 0x0005e20008000c08 */
[----:B------:R-:W-:Y:S02]  /*2530*/  F2FP.F16.F32.PACK_AB R31, R35, R34 ;  /* 0x00000022231f723e */ /* 0x000fe400000000ff */
[----:B------:R-:W-:-:S05]  /*2540*/  LOP3.LUT R8, R0, 0x30, RZ, 0x3c, !PT ;  /* 0x0000003000087812 */ /* 0x000fca00078e3cff */
[----:B------:R2:W-:Y:S01]  /*2550*/  STS.128 [R8+UR8], R28 ;  /* 0x0000001c08007988 */ /* 0x0005e20008000c08 */
[----:B------:R3:W-:Y:S06]  /*2560*/  MEMBAR.ALL.CTA ;  /* 0x0000000000007992 */ /* 0x0007ec0000008000 */
[----:B---3--:R-:W3:Y:S02]  /*2570*/  FENCE.VIEW.ASYNC.S ;  /* 0x00000000000073c6 */ /* 0x008ee40000000000 */
[----:B---3--:R-:W-:Y:S06]  /*2580*/  BAR.SYNC.DEFER_BLOCKING 0x0 ;  /* 0x0000000000007b1d */ /* 0x008fec0000010000 */
[----:B------:R2:W-:Y:S01]  /*2590*/  @UP1 UTMASTG.2D [UR4], [UR20] ;  /* 0x00000004140013b5 */ /* 0x0005e20008008000 */
[----:B------:R0:W-:Y:S01]  /*25a0*/  UTMACMDFLUSH ;  /* 0x00000000000079b7 */ /* 0x0001e20000000000 */
[----:B------:R-:W-:-:S04]  /*25b0*/  DEPBAR.LE SB0, 0x0 ;  /* 0x000080000000791a */ /* 0x000fc80000000000 */
[----:B------:R-:W-:Y:S08]  /*25c0*/  BAR.SYNC.DEFER_BLOCKING 0x0 ;  /* 0x0000000000007b1d */ /* 0x000ff00000010000 */
[----:B------:R-:W-:Y:S06]  /*25d0*/  BAR.SYNC.DEFER_BLOCKING 0x0 ;  /* 0x0000000000007b1d */ /* 0x000fec0000010000 */
[----:B--2---:R-:W-:Y:S05]  /*25e0*/  @P2 BRA `(.L_x_67) ;  /* 0x0000000000a02947 */ /* 0x004fea0003800000 */
[----:B------:R-:W2:Y:S01]  /*25f0*/  S2UR UR5, SR_CgaCtaId ;  /* 0x00000000000579c3 */ /* 0x000ea20000008800 */
[----:B------:R-:W-:Y:S01]  /*2600*/  NOP ;  /* 0x0000000000007918 */ /* 0x000fe20000000000 */
[----:B------:R-:W-:Y:S01]  /*2610*/  UMOV UR4, 0x50 ;  /* 0x0000005000047882 */ /* 0x000fe20000000000 */
[----:B------:R-:W-:Y:S02]  /*2620*/  IMAD.U32 R0, RZ, RZ, UR23 ;  /* 0x00000017ff007e24 */ /* 0x000fe4000f8e00ff */
[----:B------:R-:W-:Y:S02]  /*2630*/  IMAD.MOV.U32 R3, RZ, RZ, 0xf ;  /* 0x0000000fff037424 */ /* 0x000fe400078e00ff */
[----:B------:R-:W-:Y:S01]  /*2640*/  IMAD.MOV.U32 R7, RZ, RZ, 0x1 ;  /* 0x00000001ff077424 */ /* 0x000fe200078e00ff */
[----:B------:R-:W-:-:S04]  /*2650*/  LOP3.LUT R0, R0, 0xffff, RZ, 0xc0, !PT ;  /* 0x0000ffff00007812 */ /* 0x000fc800078ec0ff */
[----:B------:R-:W-:-:S05]  /*2660*/  SHF.R.U32.HI R0, RZ, 0x5, R0 ;  /* 0x00000005ff007819 */ /* 0x000fca0000011600 */
[----:B------:R-:W-:Y:S01]  /*2670*/  VIADD R2, R0, 0x10 ;  /* 0x0000001000027836 */ /* 0x000fe20000000000 */
[----:B------:R-:W-:Y:S01]  /*2680*/  SHF.L.U32 R0, R3, R0, RZ ;  /* 0x0000000003007219 */ /* 0x000fe200000006ff */
[----:B--2---:R-:W-:-:S03]  /*2690*/  ULEA UR6, UR5, UR4, 0x18 ;  /* 0x0000000405067291 */ /* 0x004fc6000f8ec0ff */
[----:B------:R-:W-:-:S04]  /*26a0*/  SHF.L.U32 R3, R7, R2, RZ ;  /* 0x0000000207037219 */ /* 0x000fc800000006ff */
[----:B------:R-:W-:Y:S02]  /*26b0*/  LOP3.LUT R0, R3, R0, RZ, 0xfc, !PT ;  /* 0x0000000003007212 */ /* 0x000fe400078efcff */
[----:B------:R-:W2:Y:S02]  /*26c0*/  LDS R5, [UR6] ;  /* 0x00000006ff057984 */ /* 0x000ea40008000800 */
[C---:B------:R-:W-:Y:S02]  /*26d0*/  LOP3.LUT R2, R0.reuse, 0xffff, RZ, 0xc0, !PT ;  /* 0x0000ffff00027812 */ /* 0x040fe400078ec0ff */
[----:B--2---:R-:W-:-:S04]  /*26e0*/  LOP3.LUT R3, R0, 0xffff, R5, 0x80, !PT ;  /* 0x0000ffff00037812 */ /* 0x004fc800078e8005 */
[----:B------:R-:W-:-:S13]  /*26f0*/  ISETP.NE.AND P0, PT, R3, R2, PT ;  /* 0x000000020300720c */ /* 0x000fda0003f05270 */
[----:B------:R-:W-:Y:S05]  /*2700*/  @P0 BRA `(.L_x_68) ;  /* 0x0000000000500947 */ /* 0x000fea0003800000 */
[----:B------:R-:W-:Y:S02]  /*2710*/  SHF.R.U32.HI R5, RZ, 0x10, R5 ;  /* 0x00000010ff057819 */ /* 0x000fe40000011605 */
[----:B------:R-:W-:-:S04]  /*2720*/  SHF.R.U32.HI R2, RZ, 0x10, R0 ;  /* 0x00000010ff027819 */ /* 0x000fc80000011600 */
[----:B------:R-:W-:-:S04]  /*2730*/  LOP3.LUT R5, R5, R2, RZ, 0xc0, !PT ;  /* 0x0000000205057212 */ /* 0x000fc800078ec0ff */
[----:B------:R-:W-:-:S13]  /*2740*/  ISETP.NE.AND P0, PT, R5, R2, PT ;  /* 0x000000020500720c */ /* 0x000fda0003f05270 */
[----:B------:R-:W-:Y:S05]  /*2750*/  @P0 BRA `(.L_x_69) ;  /* 0x0000000000300947 */ /* 0x000fea0003800000 */
[----:B------:R-:W-:Y:S01]  /*2760*/  R2UR UR4, R0 ;  /* 0x00000000000472ca */ /* 0x000fe200000e0000 */
[----:B------:R-:W-:Y:S01]  /*2770*/  VOTEU.ANY UR5, UPT, PT ;  /* 0x0000000000057886 */ /* 0x000fe200038e0100 */
[----:B------:R-:W2:Y:S01]  /*2780*/  S2R R0, SR_LANEID ;  /* 0x0000000000007919 */ /* 0x000ea20000000000 */
[----:B------:R-:W-:-:S10]  /*2790*/  UFLO.U32 UR5, UR5 ;  /* 0x00000005000572bd */ /* 0x000fd400080e0000 */
[----:B------:R-:W-:-:S06]  /*27a0*/  ULOP3.LUT UR4, URZ, UR4, URZ, 0x33, !UPT ;  /* 0x00000004ff047292 */ /* 0x000fcc000f8e33ff */
[----:B------:R-:W-:-:S04]  /*27b0*/  IMAD.U32 R2, RZ, RZ, UR4 ;  /* 0x00000004ff027e24 */ /* 0x000fc8000f8e00ff */
[----:B------:R-:W3:Y:S02]  /*27c0*/  REDUX UR7, R2 ;  /* 0x00000000020773c4 */ /* 0x000ee40000000000 */
[----:B------:R4:W-:Y:S01]  /*27d0*/  UTCATOMSWS.AND URZ, UR4 ;  /* 0x0000000400ff79e3 */ /* 0x0009e20008000000 */
[----:B--2---:R-:W-:Y:S01]  /*27e0*/  ISETP.EQ.U32.AND P0, PT, R0, UR5, PT ;  /* 0x0000000500007c0c */ /* 0x004fe2000bf02070 */
[----:B---3--:R-:W-:-:S12]  /*27f0*/  IMAD.U32 R0, RZ, RZ, UR7 ;  /* 0x00000007ff007e24 */ /* 0x008fd8000f8e00ff */
[----:B------:R4:W-:Y:S01]  /*2800*/  @P0 ATOMS.AND RZ, [UR6], R0 ;  /* 0x00000000ffff098c */ /* 0x0009e2000a800006 */
[----:B------:R-:W-:Y:S05]  /*2810*/  BRA `(.L_x_67) ;  /* 0x0000000000147947 */ /* 0x000fea0003800000 */
.L_x_69:
[----:B------:R-:W-:-:S07]  /*2820*/  MOV R2, 0x2840 ;  /* 0x0000284000027802 */ /* 0x000fce0000000f00 */
[----:B-1----:R-:W-:Y:S05]  /*2830*/  CALL.REL.NOINC `($__internal_0_$__cuda_sm10x_tcgen05_guardrail_trap_col_being_dealloced_not_returned_by_alloc) ;  /* 0x0000000000447944 */ /* 0x002fea0003c00000 */
[----:B------:R-:W-:Y:S05]  /*2840*/  BRA `(.L_x_67) ;  /* 0x0000000000087947 */ /* 0x000fea0003800000 */
.L_x_68:
[----:B------:R-:W-:-:S07]  /*2850*/  MOV R2, 0x2870 ;  /* 0x0000287000027802 */ /* 0x000fce0000000f00 */
[----:B-1----:R-:W-:Y:S05]  /*2860*/  CALL.REL.NOINC `($__internal_2_$__cuda_sm10x_tcgen05_guardrail_trap_unallocated_columns_being_dealloced) ;  /* 0x0000000000507944 */ /* 0x002fea0003c00000 */
.L_x_67:
[----:B------:R-:W-:Y:S01]  /*2870*/  NOP ;  /* 0x0000000000007918 */ /* 0x000fe20000000000 */
[----:B----4-:R-:W-:Y:S05]  /*2880*/  EXIT ;  /* 0x000000000000794d */ /* 0x010fea0003800000 */
.L_x_56:
[----:B------:R-:W2:Y:S02]  /*2890*/  SYNCS.PHASECHK.TRANS64.TRYWAIT P0, [UR8+0x6000], RZ ;  /* 0x006000ffff0075a7 */ /* 0x000ea40008001108 */
[----:B--2---:R-:W-:Y:S05]  /*28a0*/  @!P0 BRA `(.L_x_56) ;  /* 0xfffffffc00f88947 */ /* 0x004fea000383ffff */
[----:B------:R-:W-:Y:S05]  /*28b0*/  BRA `(.L_x_70) ;  /* 0xfffffff000947947 */ /* 0x000fea000383ffff */
.L_x_58:
[----:B------:R-:W2:Y:S02]  /*28c0*/  SYNCS.PHASECHK.TRANS64.TRYWAIT P1, [UR8+0x6010], RZ ;  /* 0x006010ffff0075a7 */ /* 0x000ea40008021108 */
[----:B--2---:R-:W-:Y:S05]  /*28d0*/  @!P1 BRA `(.L_x_58) ;  /* 0xfffffffc00f89947 */ /* 0x004fea000383ffff */
[----:B------:R-:W-:Y:S05]  /*28e0*/  BRA `(.L_x_71) ;  /* 0xfffffff400087947 */ /* 0x000fea000383ffff */
.L_x_59:
[----:B------:R-:W3:Y:S02]  /*28f0*/  SYNCS.PHASECHK.TRANS64.TRYWAIT P0, [UR28+0x6000], R2 ;  /* 0x00600002ff0075a7 */ /* 0x000ee4000800111c */
[----:B---3--:R-:W-:Y:S05]  /*2900*/  @!P0 BRA `(.L_x_59) ;  /* 0xfffffffc00f88947 */ /* 0x008fea000383ffff */
[----:B------:R-:W-:Y:S05]  /*2910*/  BRA `(.L_x_72) ;  /* 0xfffffff400887947 */ /* 0x000fea000383ffff */
.L_x_61:
[----:B------:R-:W3:Y:S02]  /*2920*/  SYNCS.PHASECHK.TRANS64.TRYWAIT P0, [UR28+0x6010], R2 ;  /* 0x00601002ff0075a7 */ /* 0x000ee4000800111c */
[----:B---3--:R-:W-:Y:S05]  /*2930*/  @!P0 BRA `(.L_x_61) ;  /* 0xfffffffc00f88947 */ /* 0x008fea000383ffff */
[----:B------:R-:W-:Y:S05]  /*2940*/  BRA `(.L_x_73) ;  /* 0xfffffff400f87947 */ /* 0x000fea000383ffff */
        .weak           $__internal_0_$__cuda_sm10x_tcgen05_guardrail_trap_col_being_dealloced_not_returned_by_alloc
        .type           $__internal_0_$__cuda_sm10x_tcgen05_guardrail_trap_col_being_dealloced_not_returned_by_alloc,@function
        .size           $__internal_0_$__cuda_sm10x_tcgen05_guardrail_trap_col_being_dealloced_not_returned_by_alloc,($__internal_1_$__cuda_sm10x_tcgen05_guardrail_trap_phase_invalid_during_alloc - $__internal_0_$__cuda_sm10x_tcgen05_guardrail_trap_col_being_dealloced_not_returned_by_alloc)
$__internal_0_$__cuda_sm10x_tcgen05_guardrail_trap_col_being_dealloced_not_returned_by_alloc:
[----:B------:R-:W-:Y:S05]  /*2950*/  BPT.TRAP 0x1 ;  /* 0x000000040000795c */ /* 0x000fea0000300000 */
[----:B------:R-:W-:-:S04]  /*2960*/  IMAD.MOV.U32 R3, RZ, RZ, 0x0 ;  /* 0x00000000ff037424 */ /* 0x000fc800078e00ff */
[----:B------:R-:W-:Y:S05]  /*2970*/  RET.REL.NODEC R2 `(gluon_tcgen05) ;  /* 0xffffffd402a07950 */ /* 0x000fea0003c3ffff */
        .weak           $__internal_1_$__cuda_sm10x_tcgen05_guardrail_trap_phase_invalid_during_alloc
        .type           $__internal_1_$__cuda_sm10x_tcgen05_guardrail_trap_phase_invalid_during_alloc,@function
        .size           $__internal_1_$__cuda_sm10x_tcgen05_guardrail_trap_phase_invalid_during_alloc,($__internal_2_$__cuda_sm10x_tcgen05_guardrail_trap_unallocated_columns_being_dealloced - $__internal_1_$__cuda_sm10x_tcgen05_guardrail_trap_phase_invalid_during_alloc)
$__internal_1_$__cuda_sm10x_tcgen05_guardrail_trap_phase_invalid_during_alloc:
[----:B------:R-:W-:Y:S05]  /*2980*/  BPT.TRAP 0x1 ;  /* 0x000000040000795c */ /* 0x000fea0000300000 */
[----:B------:R-:W-:-:S04]  /*2990*/  IMAD.MOV.U32 R3, RZ, RZ, 0x0 ;  /* 0x00000000ff037424 */ /* 0x000fc800078e00ff */
[----:B------:R-:W-:Y:S05]  /*29a0*/  RET.REL.NODEC R2 `(gluon_tcgen05) ;  /* 0xffffffd402947950 */ /* 0x000fea0003c3ffff */
        .weak           $__internal_2_$__cuda_sm10x_tcgen05_guardrail_trap_unallocated_columns_being_dealloced
        .type           $__internal_2_$__cuda_sm10x_tcgen05_guardrail_trap_unallocated_columns_being_dealloced,@function
        .size           $__internal_2_$__cuda_sm10x_tcgen05_guardrail_trap_unallocated_columns_being_dealloced,(.L_x_77 - $__internal_2_$__cuda_sm10x_tcgen05_guardrail_trap_unallocated_columns_being_dealloced)
$__internal_2_$__cuda_sm10x_tcgen05_guardrail_trap_unallocated_columns_being_dealloced:
[----:B------:R-:W-:Y:S05]  /*29b0*/  BPT.TRAP 0x1 ;  /* 0x000000040000795c */ /* 0x000fea0000300000 */
[----:B------:R-:W-:-:S04]  /*29c0*/  IMAD.MOV.U32 R3, RZ, RZ, 0x0 ;  /* 0x00000000ff037424 */ /* 0x000fc800078e00ff */
[----:B------:R-:W-:Y:S05]  /*29d0*/  RET.REL.NODEC R2 `(gluon_tcgen05) ;  /* 0xffffffd402887950 */ /* 0x000fea0003c3ffff */
.L_x_74:
[----:B------:R-:W-:-:S00]  /*29e0*/  BRA `(.L_x_74) ;  /* 0xfffffffc00fc7947 */ /* 0x000fc0000383ffff */
[----:B------:R-:W-:-:S00]  /*29f0*/  NOP ;  /* 0x0000000000007918 */ /* 0x000fc00000000000 */
        /* <DEDUP_REMOVED lines=8> */
.L_x_77:


//--------------------- .nv.shared.gluon_tcgen05  --------------------------
	.section	.nv.shared.gluon_tcgen05,"aw",@nobits
	.sectionflags	@""
	.align	16
	.zero		1024


//--------------------- .nv.shared.reserved.0     --------------------------
	.section	.nv.shared.reserved.0,"aw",@nobits
	.align	8
	.weak		__nv_reservedSMEM_offset_0_alias
	.size		__nv_reservedSMEM_offset_0_alias, 0, 64
	.other		__nv_reservedSMEM_offset_0_alias,@"STO_CUDA_RESERVED_SHARED STV_DEFAULT"
__nv_reservedSMEM_offset_0_alias:
	.zero		0
.nv.shared.reserved.0:
	.zero		64
	.weak		__nv_reservedSMEM_allocation_phase
	.type		__nv_reservedSMEM_allocation_phase,@object
	.size		__nv_reservedSMEM_allocation_phase,(.L_0 - __nv_reservedSMEM_allocation_phase)
__nv_reservedSMEM_allocation_phase:
	.zero		1
.L_0:
	.zero		7
	.weak		__nv_reservedSMEM_devtool_atexit_pc
	.type		__nv_reservedSMEM_devtool_atexit_pc,@object
	.size		__nv_reservedSMEM_devtool_atexit_pc,(__nv_reservedSMEM_allocation_mask - __nv_reservedSMEM_devtool_atexit_pc)
__nv_reservedSMEM_devtool_atexit_pc:
	.zero		8
	.weak		__nv_reservedSMEM_allocation_mask
	.type		__nv_reservedSMEM_allocation_mask,@object
	.size		__nv_reservedSMEM_allocation_mask,(.L_2 - __nv_reservedSMEM_allocation_mask)
__nv_reservedSMEM_allocation_mask:
	.zero		4
.L_2:


//--------------------- .nv.constant0.gluon_tcgen05 --------------------------
	.section	.nv.constant0.gluon_tcgen05,"a",@progbits
	.sectionflags	@""
	.align	4
.nv.constant0.gluon_tcgen05:
	.zero		976


//--------------------- SYMBOLS --------------------------

	.type		.nv.reservedSmem.offset0,@object
	.size		.nv.reservedSmem.offset0,0x4
	.type		.nv.reservedSmem.cap,@object
	.size		.nv.reservedSmem.cap,0x4
